def attn_fwd(
    Q,
    K,
    V,
    Out,
    Lse,
    sm_scale,
    stride_qz,
    stride_qh,
    stride_qm,
    stride_qk,
    stride_kz,
    stride_kh,
    stride_kn,
    stride_kk,
    stride_vz,
    stride_vh,
    stride_vn,
    stride_vk,
    stride_oz,
    stride_oh,
    stride_om,
    stride_ok,
    seqlen_q,
    seqlen_k,
    BLOCK_M: tl.constexpr,
    BLOCK_N: tl.constexpr,
    HEAD_DIM: tl.constexpr,
    CAUSAL: tl.constexpr,
):
    start_m = tl.program_id(0)
    off_hz = tl.program_id(1)
    q_off = off_hz * stride_qh
    k_off = off_hz * stride_kh
    v_off = off_hz * stride_vh
    offs_m = start_m * BLOCK_M + tl.arange(0, BLOCK_M)
    offs_d = tl.arange(0, HEAD_DIM)
    offs_n = tl.arange(0, BLOCK_N)
    q_ptrs = Q + q_off + offs_m[:, None] * stride_qm + offs_d[None, :] * stride_qk
    k_ptrs = K + k_off + offs_d[:, None] * stride_kk + offs_n[None, :] * stride_kn
    v_ptrs = V + v_off + offs_n[:, None] * stride_vn + offs_d[None, :] * stride_vk
    m_i = tl.full([BLOCK_M], float("-inf"), dtype=tl.float32)
    l_i = tl.zeros([BLOCK_M], dtype=tl.float32) + 1.0
    acc = tl.zeros([BLOCK_M, HEAD_DIM], dtype=tl.float32)
    q = tl.load(q_ptrs)
    acc, l_i, m_i = _attn_fwd_inner(
        acc,
        l_i,
        m_i,
        q,
        k_ptrs,
        v_ptrs,
        sm_scale,
        stride_kn,
        stride_vn,
        start_m,
        seqlen_k,
        BLOCK_M,
        BLOCK_N,
        HEAD_DIM,
        CAUSAL,
    )
    acc = acc / l_i[:, None]
    lse = m_i + tl.math.log2(l_i) / 1.4426950408889634
    o_ptrs = (
        Out
        + off_hz * stride_oh
        + offs_m[:, None] * stride_om
        + offs_d[None, :] * stride_ok
    )
    tl.store(o_ptrs, acc.to(Out.dtype.element_ty))
    tl.store(Lse + off_hz * seqlen_q + offs_m, lse)

# config = {"BLOCK_M": 256, "BLOCK_N": 32, "HEAD_DIM": 32, "arch": "sm_100", "causal": false, "dtype": "bf16", "num_stages": 3, "num_warps": 8}
# arch = sm_100


// ===== COMPILED SASS (sm_100a) =====

	.target	sm_100a

	.elftype	@"ET_EXEC"


//--------------------- .note.nv.tkinfo           --------------------------
	.section	.note.nv.tkinfo,"",@"SHT_NOTE"
	.sectionflags	@"SHF_NOTE_NV_TKINFO"
	.tkinfo
        /*0018*/ 	.word	0x00000081
        /*0030*/ 	.string	""
        /*0030*/ 	.string	"ptxas-blackwell"
        /*0030*/ 	.string	"Cuda compilation tools, release 12.9, V12.9.86"
        /*0030*/ 	.string	"Build cuda_12.9.r12.9/compiler.36037853_0"
        /*0030*/ 	.string	"-v  -suppress-debug-info  -lineinfo  -arch sm_100a "



//--------------------- .note.nv.cuver            --------------------------
	.section	.note.nv.cuver,"",@"SHT_NOTE"
	.sectionflags	@"SHF_NOTE_NV_CUVER"
        /*0018*/ 	.short	0x0001
        /*001a*/ 	.short	0x0064
        /*001c*/ 	.short	0x0001
        /*001e*/ 	.short	0x0000
        /*0020*/ 	.short	0x0001
        /*0022*/ 	.short	0x0000


//--------------------- .nv.info                  --------------------------
	.section	.nv.info,"",@"SHT_CUDA_INFO"
	.align	4


	//----- nvinfo : EIATTR_REGCOUNT
	.align		4
        /*0000*/ 	.byte	0x04, 0x2f
        /*0002*/ 	.short	(.L_5 - .L_4)
	.align		4
.L_4:
        /*0004*/ 	.word	index@(attn_fwd)
        /*0008*/ 	.word	0x00000078


	//----- nvinfo : EIATTR_FRAME_SIZE
	.align		4
.L_5:
        /*000c*/ 	.byte	0x04, 0x11
        /*000e*/ 	.short	(.L_7 - .L_6)
	.align		4
.L_6:
        /*0010*/ 	.word	index@($__internal_2_$__cuda_sm10x_tcgen05_guardrail_trap_unallocated_columns_being_dealloced)
        /*0014*/ 	.word	0x00000000


	//----- nvinfo : EIATTR_FRAME_SIZE
	.align		4
.L_7:
        /*0018*/ 	.byte	0x04, 0x11
        /*001a*/ 	.short	(.L_9 - .L_8)
	.align		4
.L_8:
        /*001c*/ 	.word	index@($__internal_1_$__cuda_sm10x_tcgen05_guardrail_trap_phase_invalid_during_alloc)
        /*0020*/ 	.word	0x00000000


	//----- nvinfo : EIATTR_FRAME_SIZE
	.align		4
.L_9:
        /*0024*/ 	.byte	0x04, 0x11
        /*0026*/ 	.short	(.L_11 - .L_10)
	.align		4
.L_10:
        /*0028*/ 	.word	index@($__internal_0_$__cuda_sm10x_tcgen05_guardrail_trap_col_being_dealloced_not_returned_by_alloc)
        /*002c*/ 	.word	0x00000000


	//----- nvinfo : EIATTR_FRAME_SIZE
	.align		4
.L_11:
        /*0030*/ 	.byte	0x04, 0x11
        /*0032*/ 	.short	(.L_13 - .L_12)
	.align		4
.L_12:
        /*0034*/ 	.word	index@(attn_fwd)
        /*0038*/ 	.word	0x00000000


	//----- nvinfo : EIATTR_MIN_STACK_SIZE
	.align		4
.L_13:
        /*003c*/ 	.byte	0x04, 0x12
        /*003e*/ 	.short	(.L_15 - .L_14)
	.align		4
.L_14:
        /*0040*/ 	.word	index@(attn_fwd)
        /*0044*/ 	.word	0x00000000
.L_15:


//--------------------- .nv.info.attn_fwd         --------------------------
	.section	.nv.info.attn_fwd,"",@"SHT_CUDA_INFO"
	.sectionflags	@""
	.align	4


	//----- nvinfo : EIATTR_CUDA_API_VERSION
	.align		4
        /*0000*/ 	.byte	0x04, 0x37
        /*0002*/ 	.short	(.L_17 - .L_16)
.L_16:
        /*0004*/ 	.word	0x00000081


	//----- nvinfo : EIATTR_KPARAM_INFO
	.align		4
.L_17:
        /*0008*/ 	.byte	0x04, 0x17
        /*000a*/ 	.short	(.L_19 - .L_18)
.L_18:
        /*000c*/ 	.word	0x00000000
        /*0010*/ 	.short	0x0019
        /*0012*/ 	.short	0x0080
        /*0014*/ 	.byte	0x00, 0xf4, 0x21, 0x00


	//----- nvinfo : EIATTR_KPARAM_INFO
	.align		4
.L_19:
        /*0018*/ 	.byte	0x04, 0x17
        /*001a*/ 	.short	(.L_21 - .L_20)
.L_20:
        /*001c*/ 	.word	0x00000000
        /*0020*/ 	.short	0x0018
        /*0022*/ 	.short	0x0078
        /*0024*/ 	.byte	0x00, 0xf4, 0x21, 0x00


	//----- nvinfo : EIATTR_KPARAM_INFO
	.align		4
.L_21:
        /*0028*/ 	.byte	0x04, 0x17
        /*002a*/ 	.short	(.L_23 - .L_22)
.L_22:
        /*002c*/ 	.word	0x00000000
        /*0030*/ 	.short	0x0017
        /*0032*/ 	.short	0x0070
        /*0034*/ 	.byte	0x00, 0xf0, 0x11, 0x00


	//----- nvinfo : EIATTR_KPARAM_INFO
	.align		4
.L_23:
        /*0038*/ 	.byte	0x04, 0x17
        /*003a*/ 	.short	(.L_25 - .L_24)
.L_24:
        /*003c*/ 	.word	0x00000000
        /*0040*/ 	.short	0x0016
        /*0042*/ 	.short	0x006c
        /*0044*/ 	.byte	0x00, 0xf0, 0x11, 0x00


	//----- nvinfo : EIATTR_KPARAM_INFO
	.align		4
.L_25:
        /*0048*/ 	.byte	0x04, 0x17
        /*004a*/ 	.short	(.L_27 - .L_26)
.L_26:
        /*004c*/ 	.word	0x00000000
        /*0050*/ 	.short	0x0015
        /*0052*/ 	.short	0x0068
        /*0054*/ 	.byte	0x00, 0xf0, 0x11, 0x00


	//----- nvinfo : EIATTR_KPARAM_INFO
	.align		4
.L_27:
        /*0058*/ 	.byte	0x04, 0x17
        /*005a*/ 	.short	(.L_29 - .L_28)
.L_28:
        /*005c*/ 	.word	0x00000000
        /*0060*/ 	.short	0x0014
        /*0062*/ 	.short	0x0064
        /*0064*/ 	.byte	0x00, 0xf0, 0x11, 0x00


	//----- nvinfo : EIATTR_KPARAM_INFO
	.align		4
.L_29:
        /*0068*/ 	.byte	0x04, 0x17
        /*006a*/ 	.short	(.L_31 - .L_30)
.L_30:
        /*006c*/ 	.word	0x00000000
        /*0070*/ 	.short	0x0013
        /*0072*/ 	.short	0x0060
        /*0074*/ 	.byte	0x00, 0xf0, 0x11, 0x00


	//----- nvinfo : EIATTR_KPARAM_INFO
	.align		4
.L_31:
        /*0078*/ 	.byte	0x04, 0x17
        /*007a*/ 	.short	(.L_33 - .L_32)
.L_32:
        /*007c*/ 	.word	0x00000000
        /*0080*/ 	.short	0x0012
        /*0082*/ 	.short	0x005c
        /*0084*/ 	.byte	0x00, 0xf0, 0x11, 0x00


	//----- nvinfo : EIATTR_KPARAM_INFO
	.align		4
.L_33:
        /*0088*/ 	.byte	0x04, 0x17
        /*008a*/ 	.short	(.L_35 - .L_34)
.L_34:
        /*008c*/ 	.word	0x00000000
        /*0090*/ 	.short	0x0011
        /*0092*/ 	.short	0x0058
        /*0094*/ 	.byte	0x00, 0xf0, 0x11, 0x00


	//----- nvinfo : EIATTR_KPARAM_INFO
	.align		4
.L_35:
        /*0098*/ 	.byte	0x04, 0x17
        /*009a*/ 	.short	(.L_37 - .L_36)
.L_36:
        /*009c*/ 	.word	0x00000000
        /*00a0*/ 	.short	0x0010
        /*00a2*/ 	.short	0x0054
        /*00a4*/ 	.byte	0x00, 0xf0, 0x11, 0x00


	//----- nvinfo : EIATTR_KPARAM_INFO
	.align		4
.L_37:
        /*00a8*/ 	.byte	0x04, 0x17
        /*00aa*/ 	.short	(.L_39 - .L_38)
.L_38:
        /*00ac*/ 	.word	0x00000000
        /*00b0*/ 	.short	0x000f
        /*00b2*/ 	.short	0x0050
        /*00b4*/ 	.byte	0x00, 0xf0, 0x11, 0x00


	//----- nvinfo : EIATTR_KPARAM_INFO
	.align		4
.L_39:
        /*00b8*/ 	.byte	0x04, 0x17
        /*00ba*/ 	.short	(.L_41 - .L_40)
.L_40:
        /*00bc*/ 	.word	0x00000000
        /*00c0*/ 	.short	0x000e
        /*00c2*/ 	.short	0x004c
        /*00c4*/ 	.byte	0x00, 0xf0, 0x11, 0x00


	//----- nvinfo : EIATTR_KPARAM_INFO
	.align		4
.L_41:
        /*00c8*/ 	.byte	0x04, 0x17
        /*00ca*/ 	.short	(.L_43 - .L_42)
.L_42:
        /*00cc*/ 	.word	0x00000000
        /*00d0*/ 	.short	0x000d
        /*00d2*/ 	.short	0x0048
        /*00d4*/ 	.byte	0x00, 0xf0, 0x11, 0x00


	//----- nvinfo : EIATTR_KPARAM_INFO
	.align		4
.L_43:
        /*00d8*/ 	.byte	0x04, 0x17
        /*00da*/ 	.short	(.L_45 - .L_44)
.L_44:
        /*00dc*/ 	.word	0x00000000
        /*00e0*/ 	.short	0x000c
        /*00e2*/ 	.short	0x0044
        /*00e4*/ 	.byte	0x00, 0xf0, 0x11, 0x00


	//----- nvinfo : EIATTR_KPARAM_INFO
	.align		4
.L_45:
        /*00e8*/ 	.byte	0x04, 0x17
        /*00ea*/ 	.short	(.L_47 - .L_46)
.L_46:
        /*00ec*/ 	.word	0x00000000
        /*00f0*/ 	.short	0x000b
        /*00f2*/ 	.short	0x0040
        /*00f4*/ 	.byte	0x00, 0xf0, 0x11, 0x00


	//----- nvinfo : EIATTR_KPARAM_INFO
	.align		4
.L_47:
        /*00f8*/ 	.byte	0x04, 0x17
        /*00fa*/ 	.short	(.L_49 - .L_48)
.L_48:
        /*00fc*/ 	.word	0x00000000
        /*0100*/ 	.short	0x000a
        /*0102*/ 	.short	0x003c
        /*0104*/ 	.byte	0x00, 0xf0, 0x11, 0x00


	//----- nvinfo : EIATTR_KPARAM_INFO
	.align		4
.L_49:
        /*0108*/ 	.byte	0x04, 0x17
        /*010a*/ 	.short	(.L_51 - .L_50)
.L_50:
        /*010c*/ 	.word	0x00000000
        /*0110*/ 	.short	0x0009
        /*0112*/ 	.short	0x0038
        /*0114*/ 	.byte	0x00, 0xf0, 0x11, 0x00


	//----- nvinfo : EIATTR_KPARAM_INFO
	.align		4
.L_51:
        /*0118*/ 	.byte	0x04, 0x17
        /*011a*/ 	.short	(.L_53 - .L_52)
.L_52:
        /*011c*/ 	.word	0x00000000
        /*0120*/ 	.short	0x0008
        /*0122*/ 	.short	0x0034
        /*0124*/ 	.byte	0x00, 0xf0, 0x11, 0x00


	//----- nvinfo : EIATTR_KPARAM_INFO
	.align		4
.L_53:
        /*0128*/ 	.byte	0x04, 0x17
        /*012a*/ 	.short	(.L_55 - .L_54)
.L_54:
        /*012c*/ 	.word	0x00000000
        /*0130*/ 	.short	0x0007
        /*0132*/ 	.short	0x0030
        /*0134*/ 	.byte	0x00, 0xf0, 0x11, 0x00


	//----- nvinfo : EIATTR_KPARAM_INFO
	.align		4
.L_55:
        /*0138*/ 	.byte	0x04, 0x17
        /*013a*/ 	.short	(.L_57 - .L_56)
.L_56:
        /*013c*/ 	.word	0x00000000
        /*0140*/ 	.short	0x0006
        /*0142*/ 	.short	0x002c
        /*0144*/ 	.byte	0x00, 0xf0, 0x11, 0x00


	//----- nvinfo : EIATTR_KPARAM_INFO
	.align		4
.L_57:
        /*0148*/ 	.byte	0x04, 0x17
        /*014a*/ 	.short	(.L_59 - .L_58)
.L_58:
        /*014c*/ 	.word	0x00000000
        /*0150*/ 	.short	0x0005
        /*0152*/ 	.short	0x0028
        /*0154*/ 	.byte	0x00, 0xf0, 0x11, 0x00


	//----- nvinfo : EIATTR_KPARAM_INFO
	.align		4
.L_59:
        /*0158*/ 	.byte	0x04, 0x17
        /*015a*/ 	.short	(.L_61 - .L_60)
.L_60:
        /*015c*/ 	.word	0x00000000
        /*0160*/ 	.short	0x0004
        /*0162*/ 	.short	0x0020
        /*0164*/ 	.byte	0x00, 0xf4, 0x21, 0x00


	//----- nvinfo : EIATTR_KPARAM_INFO
	.align		4
.L_61:
        /*0168*/ 	.byte	0x04, 0x17
        /*016a*/ 	.short	(.L_63 - .L_62)
.L_62:
        /*016c*/ 	.word	0x00000000
        /*0170*/ 	.short	0x0003
        /*0172*/ 	.short	0x0018
        /*0174*/ 	.byte	0x00, 0xf4, 0x21, 0x00


	//----- nvinfo : EIATTR_KPARAM_INFO
	.align		4
.L_63:
        /*0178*/ 	.byte	0x04, 0x17
        /*017a*/ 	.short	(.L_65 - .L_64)
.L_64:
        /*017c*/ 	.word	0x00000000
        /*0180*/ 	.short	0x0002
        /*0182*/ 	.short	0x0010
        /*0184*/ 	.byte	0x00, 0xf4, 0x21, 0x00


	//----- nvinfo : EIATTR_KPARAM_INFO
	.align		4
.L_65:
        /*0188*/ 	.byte	0x04, 0x17
        /*018a*/ 	.short	(.L_67 - .L_66)
.L_66:
        /*018c*/ 	.word	0x00000000
        /*0190*/ 	.short	0x0001
        /*0192*/ 	.short	0x0008
        /*0194*/ 	.byte	0x00, 0xf4, 0x21, 0x00


	//----- nvinfo : EIATTR_KPARAM_INFO
	.align		4
.L_67:
        /*0198*/ 	.byte	0x04, 0x17
        /*019a*/ 	.short	(.L_69 - .L_68)
.L_68:
        /*019c*/ 	.word	0x00000000
        /*01a0*/ 	.short	0x0000
        /*01a2*/ 	.short	0x0000
        /*01a4*/ 	.byte	0x00, 0xf4, 0x21, 0x00


	//----- nvinfo : EIATTR_AT_ENTRY_FRAGMENTS
	.align		4
.L_69:
        /*01a8*/ 	.byte	0x04, 0x4f
        /*01aa*/ 	.short	(.L_71 - .L_70)


	//   ....[0]....
.L_70:
        /*01ac*/ 	.word	0x00000004


	//----- nvinfo : EIATTR_RESERVED_SMEM_USED
	.align		4
.L_71:
        /*01b0*/ 	.byte	0x01, 0x41
	.zero		2


	//----- nvinfo : EIATTR_SPARSE_MMA_MASK
	.align		4
        /*01b4*/ 	.byte	0x03, 0x50
        /*01b6*/ 	.short	0x0000


	//----- nvinfo : EIATTR_TCGEN05_1CTA_USED
	.align		4
        /*01b8*/ 	.byte	0x01, 0x51
	.zero		2


	//----- nvinfo : EIATTR_MAXREG_COUNT
	.align		4
        /*01bc*/ 	.byte	0x03, 0x1b
        /*01be*/ 	.short	0x00ff


	//----- nvinfo : EIATTR_NUM_BARRIERS
	.align		4
        /*01c0*/ 	.byte	0x02, 0x4c
        /*01c2*/ 	.byte	0x01
	.zero		1


	//----- nvinfo : EIATTR_INT_WARP_WIDE_INSTR_OFFSETS
	.align		4
        /*01c4*/ 	.byte	0x04, 0x31
        /*01c6*/ 	.short	(.L_73 - .L_72)


	//   ....[0]....
.L_72:
        /*01c8*/ 	.word	0x00001040


	//   ....[1]....
        /*01cc*/ 	.word	0x00001110


	//   ....[2]....
        /*01d0*/ 	.word	0x000014b0


	//   ....[3]....
        /*01d4*/ 	.word	0x00001560


	//   ....[4]....
        /*01d8*/ 	.word	0x00002ed0


	//   ....[5]....
        /*01dc*/ 	.word	0x000059f0


	//   ....[6]....
        /*01e0*/ 	.word	0x00005a40


	//----- nvinfo : EIATTR_COOP_GROUP_MASK_REGIDS
	.align		4
.L_73:
        /*01e4*/ 	.byte	0x04, 0x29
        /*01e6*/ 	.short	(.L_75 - .L_74)


	//   ....[0]....
.L_74:
        /*01e8*/ 	.word	0xffffffff


	//   ....[1]....
        /*01ec*/ 	.word	0xffffffff


	//   ....[2]....
        /*01f0*/ 	.word	0xffffffff


	//   ....[3]....
        /*01f4*/ 	.word	0xffffffff


	//----- nvinfo : EIATTR_COOP_GROUP_INSTR_OFFSETS
	.align		4
.L_75:
        /*01f8*/ 	.byte	0x04, 0x28
        /*01fa*/ 	.short	(.L_77 - .L_76)


	//   ....[0]....
.L_76:
        /*01fc*/ 	.word	0x00000050


	//   ....[1]....
        /*0200*/ 	.word	0x00000310


	//   ....[2]....
        /*0204*/ 	.word	0x00005880


	//   ....[3]....
        /*0208*/ 	.word	0x00005af0


	//----- nvinfo : EIATTR_VRC_CTA_INIT_COUNT
	.align		4
.L_77:
        /*020c*/ 	.byte	0x02, 0x4a
        /*020e*/ 	.byte	0x80
	.zero		1


	//----- nvinfo : EIATTR_MBARRIER_INSTR_OFFSETS
	.align		4
        /*0210*/ 	.byte	0x04, 0x39
        /*0212*/ 	.short	(.L_79 - .L_78)


	//   ....[0]....
.L_78:
        /*0214*/ 	.word	0x000013d0
        /*0218*/ 	.word	0x000000ff
        /*021c*/ 	.word	0x00000000
        /*0220*/ 	.short	0x0100
        /*0222*/ 	.byte	0x0e
	.zero		1


	//   ....[1]....
        /*0224*/ 	.word	0x00001540
        /*0228*/ 	.word	0x000000ff
        /*022c*/ 	.word	0x00005808
        /*0230*/ 	.short	0x0100
        /*0232*/ 	.byte	0x0b
	.zero		1


	//   ....[2]....
        /*0234*/ 	.word	0x000016d0
        /*0238*/ 	.word	0x000000ff
        /*023c*/ 	.word	0x00004800
        /*0240*/ 	.short	0x0100
        /*0242*/ 	.byte	0x0b
	.zero		1


	//   ....[3]....
        /*0244*/ 	.word	0x00001950
        /*0248*/ 	.word	0x000000ff
        /*024c*/ 	.word	0x00004800
        /*0250*/ 	.short	0x010a
        /*0252*/ 	.byte	0x0b
	.zero		1


	//   ....[4]....
        /*0254*/ 	.word	0x000019f0
        /*0258*/ 	.word	0x000000ff
        /*025c*/ 	.word	0x00004800
        /*0260*/ 	.short	0x0108
        /*0262*/ 	.byte	0x0b
	.zero		1


	//   ....[5]....
        /*0264*/ 	.word	0x00002f50
        /*0268*/ 	.word	0x000000ff
        /*026c*/ 	.word	0x00005810
        /*0270*/ 	.short	0x0100
        /*0272*/ 	.byte	0x0b
	.zero		1


	//   ....[6]....
        /*0274*/ 	.word	0x000030c0
        /*0278*/ 	.word	0x000000ff
        /*027c*/ 	.word	0x00005810
        /*0280*/ 	.short	0x010a
        /*0282*/ 	.byte	0x0b
	.zero		1


	//   ....[7]....
        /*0284*/ 	.word	0x00003150
        /*0288*/ 	.word	0x000000ff
        /*028c*/ 	.word	0x00005810
        /*0290*/ 	.short	0x0108
        /*0292*/ 	.byte	0x0b
	.zero		1


	//   ....[8]....
        /*0294*/ 	.word	0x00003170
        /*0298*/ 	.word	0x000000ff
        /*029c*/ 	.word	0x00000000
        /*02a0*/ 	.short	0x010a
        /*02a2*/ 	.byte	0x0e
	.zero		1


	//   ....[9]....
        /*02a4*/ 	.word	0x000044e0
        /*02a8*/ 	.word	0x000000ff
        /*02ac*/ 	.word	0x00000000
        /*02b0*/ 	.short	0x010a
        /*02b2*/ 	.byte	0x0e
	.zero		1


	//   ....[10]....
        /*02b4*/ 	.word	0x00004650
        /*02b8*/ 	.word	0x000000ff
        /*02bc*/ 	.word	0x00005800
        /*02c0*/ 	.short	0x0108
        /*02c2*/ 	.byte	0x0b
	.zero		1


	//   ....[11]....
        /*02c4*/ 	.word	0x000046f0
        /*02c8*/ 	.word	0x000000ff
        /*02cc*/ 	.word	0x00005808
        /*02d0*/ 	.short	0x0108
        /*02d2*/ 	.byte	0x0b
	.zero		1


	//   ....[12]....
        /*02d4*/ 	.word	0x00005b10
        /*02d8*/ 	.word	0x000000ff
        /*02dc*/ 	.word	0x00004800
        /*02e0*/ 	.short	0x010a
        /*02e2*/ 	.byte	0x0b
	.zero		1


	//   ....[13]....
        /*02e4*/ 	.word	0x00005b40
        /*02e8*/ 	.word	0x000000ff
        /*02ec*/ 	.word	0x00005810
        /*02f0*/ 	.short	0x010a
        /*02f2*/ 	.byte	0x0b
	.zero		1


	//   ....[14]....
        /*02f4*/ 	.word	0x00005b70
        /*02f8*/ 	.word	0x000000ff
        /*02fc*/ 	.word	0x00000000
        /*0300*/ 	.short	0x010a
        /*0302*/ 	.byte	0x0e
	.zero		1


	//   ....[15]....
        /*0304*/ 	.word	0x00005ba0
        /*0308*/ 	.word	0x000000ff
        /*030c*/ 	.word	0x00000000
        /*0310*/ 	.short	0x010a
        /*0312*/ 	.byte	0x0e
	.zero		1


	//----- nvinfo : EIATTR_NUM_MBARRIERS
	.align		4
.L_79:
        /*0314*/ 	.byte	0x03, 0x38
        /*0316*/ 	.short	0xffff


	//----- nvinfo : EIATTR_EXIT_INSTR_OFFSETS
	.align		4
        /*0318*/ 	.byte	0x04, 0x1c
        /*031a*/ 	.short	(.L_81 - .L_80)


	//   ....[0]....
.L_80:
        /*031c*/ 	.word	0x00005b00


	//----- nvinfo : EIATTR_REQNTID
	.align		4
.L_81:
        /*0320*/ 	.byte	0x04, 0x10
        /*0322*/ 	.short	(.L_83 - .L_82)
.L_82:
        /*0324*/ 	.word	0x00000100
        /*0328*/ 	.word	0x00000001
        /*032c*/ 	.word	0x00000001


	//----- nvinfo : EIATTR_CRS_STACK_SIZE
	.align		4
.L_83:
        /*0330*/ 	.byte	0x04, 0x1e
        /*0332*/ 	.short	(.L_85 - .L_84)
.L_84:
        /*0334*/ 	.word	0x00000000


	//----- nvinfo : EIATTR_CBANK_PARAM_SIZE
	.align		4
.L_85:
        /*0338*/ 	.byte	0x03, 0x19
        /*033a*/ 	.short	0x0088


	//----- nvinfo : EIATTR_PARAM_CBANK
	.align		4
        /*033c*/ 	.byte	0x04, 0x0a
        /*033e*/ 	.short	(.L_87 - .L_86)
	.align		4
.L_86:
        /*0340*/ 	.word	index@(.nv.constant0.attn_fwd)
        /*0344*/ 	.short	0x0380
        /*0346*/ 	.short	0x0088


	//----- nvinfo : EIATTR_SW_WAR
	.align		4
.L_87:
        /*0348*/ 	.byte	0x04, 0x36
        /*034a*/ 	.short	(.L_89 - .L_88)
.L_88:
        /*034c*/ 	.word	0x00000008
.L_89:


//--------------------- .nv.compat                --------------------------
	.section	.nv.compat,"",@"SHT_CUDA_COMPAT_INFO"
	.align	4
        /*0000*/ 	.byte	0x02, 0x02, 0x02, 0x00, 0x02, 0x05, 0x05, 0x00, 0x02, 0x03, 0x00, 0x00, 0x02, 0x06, 0x01, 0x00


//--------------------- .nv.callgraph             --------------------------
	.section	.nv.callgraph,"",@"SHT_CUDA_CALLGRAPH"
	.align	4
	.sectionentsize	8
	.align		4
        /*0000*/ 	.word	0x00000000
	.align		4
        /*0004*/ 	.word	0xffffffff
	.align		4
        /*0008*/ 	.word	0x00000000
	.align		4
        /*000c*/ 	.word	0xfffffffe
	.align		4
        /*0010*/ 	.word	0x00000000
	.align		4
        /*0014*/ 	.word	0xfffffffd
	.align		4
        /*0018*/ 	.word	0x00000000
	.align		4
        /*001c*/ 	.word	0xfffffffc


//--------------------- .nv.constant4             --------------------------
	.section	.nv.constant4,"a",@progbits
	.align	8
	.align		8
.nv.constant4:
        /*0000*/ 	.dword	_$_str


//--------------------- .text.attn_fwd            --------------------------
	.section	.text.attn_fwd,"ax",@progbits
	.align	128
        .global         attn_fwd
        .type           attn_fwd,@function
        .size           attn_fwd,(.L_x_28 - attn_fwd)
        .other          attn_fwd,@"STO_CUDA_ENTRY STV_DEFAULT"
attn_fwd:
.text.attn_fwd:
[----:B------:R-:W0:Y:S01]  /*0000*/  LDC R1, c[0x0][0x37c] ;  /* 0x0000df00ff017b82 */ /* 0x000e220000000800 */
[----:B------:R-:W1:Y:S02]  /*0010*/  S2R R35, SR_TID.X ;  /* 0x0000000000237919 */ /* 0x000e640000002100 */
[----:B-1----:R-:W-:-:S13]  /*0020*/  ISETP.GE.U32.AND P0, PT, R35, 0x20, PT ;  /* 0x000000202300780c */ /* 0x002fda0003f06070 */
[----:B------:R-:W-:Y:S05]  /*0030*/  @P0 BRA `(.L_x_0) ;  /* 0x0000000000b80947 */ /* 0x000fea0003800000 */
[----:B------:R-:W1:Y:S01]  /*0040*/  S2UR UR6, SR_CgaCtaId ;  /* 0x00000000000679c3 */ /* 0x000e620000008800 */
[----:B------:R-:W-:Y:S01]  /*0050*/  NOP ;  /* 0x0000000000007918 */ /* 0x000fe20000000000 */
[----:B------:R-:W-:Y:S02]  /*0060*/  UMOV UR4, 0x40 ;  /* 0x0000004000047882 */ /* 0x000fe40000000000 */
[----:B-1----:R-:W-:-:S09]  /*0070*/  ULEA UR4, UR6, UR4, 0x18 ;  /* 0x0000000406047291 */ /* 0x002fd2000f8ec0ff */
[----:B------:R-:W1:Y:S01]  /*0080*/  LDS.U8 R0, [UR4] ;  /* 0x00000004ff007984 */ /* 0x000e620008000000 */
[----:B------:R-:W-:Y:S02]  /*0090*/  UMOV UR4, 0x400 ;  /* 0x0000040000047882 */ /* 0x000fe40000000000 */
[----:B------:R-:W-:Y:S01]  /*00a0*/  ULEA UR4, UR6, UR4, 0x18 ;  /* 0x0000000406047291 */ /* 0x000fe2000f8ec0ff */
[----:B-1----:R-:W-:-:S13]  /*00b0*/  ISETP.NE.AND P1, PT, R0, RZ, PT ;  /* 0x000000ff0000720c */ /* 0x002fda0003f25270 */
[----:B------:R-:W-:Y:S05]  /*00c0*/  @P1 BRA `(.L_x_1) ;  /* 0x00000000007c1947 */ /* 0x000fea0003800000 */
[----:B------:R-:W-:-:S13]  /*00d0*/  ELECT P1, URZ, PT ;  /* 0x0000000000ff782f */ /* 0x000fda0003820000 */
[----:B------:R-:W-:Y:S05]  /*00e0*/  @!P1 BRA `(.L_x_2) ;  /* 0x0000000000849947 */ /* 0x000fea0003800000 */
[----:B------:R-:W-:Y:S01]  /*00f0*/  UMOV UR5, 0x8 ;  /* 0x0000000800057882 */ /* 0x000fe20000000000 */
[----:B------:R-:W-:Y:S01]  /*0100*/  HFMA2 R4, -RZ, RZ, 0, 5.9604644775390625e-08 ;  /* 0x00000001ff047431 */ /* 0x000fe200000001ff */
[----:B------:R-:W-:-:S03]  /*0110*/  MOV R5, 0xff ;  /* 0x000000ff00057802 */ /* 0x000fc60000000f00 */
[----:B------:R-:W-:Y:S04]  /*0120*/  DEPBAR.LE SB1, 0x36 ;  /* 0x00009d800000791a */ /* 0x000fe80000000000 */
[----:B------:R-:W1:Y:S02]  /*0130*/  UTCATOMSWS.FIND_AND_SET.ALIGN UP0, UR5, UR5 ;  /* 0x00000005000575e3 */ /* 0x000e640008000800 */
[----:B-1----:R-:W-:-:S04]  /*0140*/  PLOP3.LUT P1, PT, PT, PT, UP0, 0x80, 0x8 ;  /* 0x000000000008781c */ /* 0x002fc80003f2f008 */
[----:B------:R-:W-:-:S04]  /*0150*/  SEL R0, RZ, 0xffffffff, !P1 ;  /* 0xffffffffff007807 */ /* 0x000fc80004800000 */
[----:B------:R-:W-:Y:S02]  /*0160*/  ISETP.NE.AND P1, PT, R0, RZ, PT ;  /* 0x000000ff0000720c */ /* 0x000fe40003f25270 */
[----:B------:R-:W-:-:S11]  /*0170*/  MOV R0, UR5 ;  /* 0x0000000500007c02 */ /* 0x000fd60008000f00 */
[----:B------:R-:W-:Y:S05]  /*0180*/  @P1 BRA `(.L_x_3) ;  /* 0x0000000000241947 */ /* 0x000fea0003800000 */
.L_x_4:
[----:B------:R-:W-:Y:S05]  /*0190*/  NANOSLEEP 0x64 ;  /* 0x000000640000795d */ /* 0x000fea0003800000 */
[----:B------:R-:W-:-:S05]  /*01a0*/  UMOV UR5, 0x8 ;  /* 0x0000000800057882 */ /* 0x000fca0000000000 */
[----:B------:R-:W-:Y:S04]  /*01b0*/  DEPBAR.LE SB1, 0x36 ;  /* 0x00009d800000791a */ /* 0x000fe80000000000 */
[----:B------:R-:W1:Y:S02]  /*01c0*/  UTCATOMSWS.FIND_AND_SET.ALIGN UP0, UR5, UR5 ;  /* 0x00000005000575e3 */ /* 0x000e640008000800 */
[----:B-1----:R-:W-:-:S04]  /*01d0*/  PLOP3.LUT P1, PT, PT, PT, UP0, 0x80, 0x8 ;  /* 0x000000000008781c */ /* 0x002fc80003f2f008 */
[----:B------:R-:W-:-:S04]  /*01e0*/  SEL R0, RZ, 0xffffffff, !P1 ;  /* 0xffffffffff007807 */ /* 0x000fc80004800000 */
[----:B------:R-:W-:Y:S02]  /*01f0*/  ISETP.NE.AND P1, PT, R0, RZ, PT ;  /* 0x000000ff0000720c */ /* 0x000fe40003f25270 */
[----:B------:R-:W-:-:S11]  /*0200*/  MOV R0, UR5 ;  /* 0x0000000500007c02 */ /* 0x000fd60008000f00 */
[----:B------:R-:W-:Y:S05]  /*0210*/  @!P1 BRA `(.L_x_4) ;  /* 0xfffffffc00dc9947 */ /* 0x000fea000383ffff */
.L_x_3:
[----:B------:R-:W-:Y:S01]  /*0220*/  IADD3 R3, PT, PT, R0, 0x10, RZ ;  /* 0x0000001000037810 */ /* 0x000fe20007ffe0ff */
[----:B------:R-:W-:Y:S01]  /*0230*/  UMOV UR5, 0x50 ;  /* 0x0000005000057882 */ /* 0x000fe20000000000 */
[----:B------:R-:W-:Y:S01]  /*0240*/  SHF.L.U32 R2, R5, R0, RZ ;  /* 0x0000000005027219 */ /* 0x000fe200000006ff */
[----:B------:R-:W-:Y:S01]  /*0250*/  ULEA UR5, UR6, UR5, 0x18 ;  /* 0x0000000506057291 */ /* 0x000fe2000f8ec0ff */
[----:B------:R-:W-:Y:S02]  /*0260*/  SHF.L.U32 R3, R4, R3, RZ ;  /* 0x0000000304037219 */ /* 0x000fe400000006ff */
[----:B------:R-:W-:Y:S02]  /*0270*/  SHF.L.U32 R0, R0, 0x5, RZ ;  /* 0x0000000500007819 */ /* 0x000fe400000006ff */
[----:B------:R-:W-:-:S05]  /*0280*/  LOP3.LUT R2, R3, R2, RZ, 0xfc, !PT ;  /* 0x0000000203027212 */ /* 0x000fca00078efcff */
[----:B------:R1:W-:Y:S04]  /*0290*/  ATOMS.OR RZ, [UR5], R2 ;  /* 0x00000002ffff798c */ /* 0x0003e8000b000005 */
[----:B------:R1:W-:Y:S01]  /*02a0*/  STS [UR4], R0 ;  /* 0x00000000ff007988 */ /* 0x0003e20008000804 */
[----:B------:R-:W-:Y:S05]  /*02b0*/  BRA `(.L_x_2) ;  /* 0x0000000000107947 */ /* 0x000fea0003800000 */
.L_x_1:
[----:B------:R-:W-:Y:S02]  /*02c0*/  MOV R0, 0xffffffff ;  /* 0xffffffff00007802 */ /* 0x000fe40000000f00 */
[----:B------:R-:W-:-:S03]  /*02d0*/  MOV R2, 0x300 ;  /* 0x0000030000027802 */ /* 0x000fc60000000f00 */
[----:B------:R1:W-:Y:S04]  /*02e0*/  STS [UR4], R0 ;  /* 0x00000000ff007988 */ /* 0x0003e80008000804 */
[----:B01----:R-:W-:Y:S05]  /*02f0*/  CALL.REL.NOINC `($__internal_1_$__cuda_sm10x_tcgen05_guardrail_trap_phase_invalid_during_alloc) ;  /* 0x0000005800407944 */ /* 0x003fea0003c00000 */
.L_x_2:
[----:B------:R-:W-:Y:S05]  /*0300*/  WARPSYNC.ALL ;  /* 0x0000000000007948 */ /* 0x000fea0003800000 */
[----:B------:R-:W-:Y:S01]  /*0310*/  NOP ;  /* 0x0000000000007918 */ /* 0x000fe20000000000 */
.L_x_0:
[----:B------:R-:W2:Y:S01]  /*0320*/  S2R R3, SR_CTAID.X ;  /* 0x0000000000037919 */ /* 0x000ea20000002500 */
[----:B------:R-:W3:Y:S01]  /*0330*/  S2UR UR10, SR_CTAID.Y ;  /* 0x00000000000a79c3 */ /* 0x000ee20000002600 */
[----:B------:R-:W3:Y:S01]  /*0340*/  LDCU.64 UR4, c[0x0][0x3b0] ;  /* 0x00007600ff0477ac */ /* 0x000ee20008000a00 */
[----:B------:R-:W-:Y:S01]  /*0350*/  LOP3.LUT R34, R35, 0xff, RZ, 0xc0, !PT ;  /* 0x000000ff23227812 */ /* 0x000fe200078ec0ff */
[----:B------:R-:W-:Y:S01]  /*0360*/  UMOV UR11, 0x400 ;  /* 0x00000400000b7882 */ /* 0x000fe20000000000 */
[----:B------:R-:W4:Y:S04]  /*0370*/  LDCU.64 UR32, c[0x0][0x358] ;  /* 0x00006b00ff2077ac */ /* 0x000f280008000a00 */
[----:B------:R-:W1:Y:S08]  /*0380*/  S2UR UR6, SR_CgaCtaId ;  /* 0x00000000000679c3 */ /* 0x000e700000008800 */
[----:B------:R-:W0:Y:S08]  /*0390*/  LDC.64 R4, c[0x0][0x380] ;  /* 0x0000e000ff047b82 */ /* 0x000e300000000a00 */
[----:B------:R-:W4:Y:S01]  /*03a0*/  LDC R73, c[0x0][0x3b8] ;  /* 0x0000ee00ff497b82 */ /* 0x000f220000000800 */
[----:B---3--:R-:W-:-:S04]  /*03b0*/  UIMAD UR4, UR10, UR4, URZ ;  /* 0x000000040a0472a4 */ /* 0x008fc8000f8e02ff */
[----:B------:R-:W-:Y:S01]  /*03c0*/  USHF.L.U32 UR7, UR4, 0x1, URZ ;  /* 0x0000000104077899 */ /* 0x000fe200080006ff */
[----:B-12---:R-:W-:Y:S01]  /*03d0*/  LEA R0, R3, R34, 0x8 ;  /* 0x0000002203007211 */ /* 0x006fe200078e40ff */
[----:B------:R-:W-:Y:S01]  /*03e0*/  ULEA UR11, UR6, UR11, 0x18 ;  /* 0x0000000b060b7291 */ /* 0x000fe2000f8ec0ff */
[----:B------:R-:W-:Y:S03]  /*03f0*/  BAR.SYNC.DEFER_BLOCKING 0x0 ;  /* 0x0000000000007b1d */ /* 0x000fe60000010000 */
[----:B------:R-:W-:Y:S01]  /*0400*/  IMAD R2, R0, UR5, RZ ;  /* 0x0000000500027c24 */ /* 0x000fe2000f8e02ff */
[----:B------:R-:W-:-:S04]  /*0410*/  UIMAD.WIDE UR4, UR4, 0x2, URZ ;  /* 0x00000002040478a5 */ /* 0x000fc8000f8e02ff */
[C---:B------:R-:W-:Y:S01]  /*0420*/  SHF.L.U32 R21, R2.reuse, 0x1, RZ ;  /* 0x0000000102157819 */ /* 0x040fe200000006ff */
[----:B------:R-:W-:-:S03]  /*0430*/  IMAD.HI R2, R2, 0x2, RZ ;  /* 0x0000000202027827 */ /* 0x000fc600078e02ff */
[----:B0-----:R-:W-:Y:S01]  /*0440*/  IADD3 R20, P1, P2, R21, UR7, R4 ;  /* 0x0000000715147c10 */ /* 0x001fe2000fa3e004 */
[----:B----4-:R-:W-:-:S03]  /*0450*/  IMAD R23, R73, 0x22, RZ ;  /* 0x0000002249177824 */ /* 0x010fc600078e02ff */
[----:B------:R-:W-:Y:S01]  /*0460*/  IADD3.X R21, PT, PT, R2, UR5, R5, P1, P2 ;  /* 0x0000000502157c10 */ /* 0x000fe20008fe4405 */
[C---:B------:R-:W-:Y:S01]  /*0470*/  IMAD R13, R73.reuse, 0xc, RZ ;  /* 0x0000000c490d7824 */ /* 0x040fe200078e02ff */
[C---:B------:R-:W-:Y:S01]  /*0480*/  SHF.L.U32 R9, R73.reuse, 0x3, RZ ;  /* 0x0000000349097819 */ /* 0x040fe200000006ff */
[C---:B------:R-:W-:Y:S01]  /*0490*/  IMAD R11, R73.reuse, 0x6, RZ ;  /* 0x00000006490b7824 */ /* 0x040fe200078e02ff */
[CC--:B------:R-:W-:Y:S01]  /*04a0*/  LEA R22, P6, R73.reuse, R20.reuse, 0x4 ;  /* 0x0000001449167211 */ /* 0x0c0fe200078c20ff */
[----:B------:R-:W-:Y:S01]  /*04b0*/  IMAD R29, R73, 0x30, RZ ;  /* 0x00000030491d7824 */ /* 0x000fe200078e02ff */
[-C--:B------:R-:W-:Y:S01]  /*04c0*/  IADD3 R4, P3, PT, R23, R20.reuse, RZ ;  /* 0x0000001417047210 */ /* 0x080fe20007f7e0ff */
[----:B------:R-:W-:Y:S01]  /*04d0*/  IMAD R19, R73, 0x18, RZ ;  /* 0x0000001849137824 */ /* 0x000fe200078e02ff */
[----:B------:R-:W0:Y:S01]  /*04e0*/  LDS R68, [UR11] ;  /* 0x0000000bff447984 */ /* 0x000e220008000800 */
[----:B------:R-:W-:Y:S01]  /*04f0*/  LEA.HI.X.SX32 R23, R9, R21, 0x1, P6 ;  /* 0x0000001509177211 */ /* 0x000fe200030f0eff */
[----:B------:R-:W-:Y:S01]  /*0500*/  IMAD R37, R73, 0xa, RZ ;  /* 0x0000000a49257824 */ /* 0x000fe200078e02ff */
[----:B------:R-:W-:Y:S01]  /*0510*/  IADD3 R10, P6, PT, R13, R20, RZ ;  /* 0x000000140d0a7210 */ /* 0x000fe20007fde0ff */
[----:B------:R-:W-:Y:S01]  /*0520*/  BAR.SYNC.DEFER_BLOCKING 0x0 ;  /* 0x0000000000007b1d */ /* 0x000fe20000010000 */
[----:B------:R-:W-:-:S02]  /*0530*/  SHF.L.U32 R5, R73, 0x1, RZ ;  /* 0x0000000149057819 */ /* 0x000fc400000006ff */
[C---:B------:R-:W-:Y:S02]  /*0540*/  SHF.L.U32 R17, R73.reuse, 0x4, RZ ;  /* 0x0000000449117819 */ /* 0x040fe400000006ff */
[C---:B------:R-:W-:Y:S01]  /*0550*/  LEA R3, R73.reuse, R73, 0x1 ;  /* 0x0000004949037211 */ /* 0x040fe200078e08ff */
[C---:B------:R-:W-:Y:S01]  /*0560*/  IMAD R27, R73.reuse, 0x26, RZ ;  /* 0x00000026491b7824 */ /* 0x040fe200078e02ff */
[CC--:B------:R-:W-:Y:S01]  /*0570*/  LEA R16, P5, R73.reuse, R20.reuse, 0x5 ;  /* 0x0000001449107211 */ /* 0x0c0fe200078a28ff */
[----:B------:R-:W-:Y:S01]  /*0580*/  IMAD R51, R73, 0x12, RZ ;  /* 0x0000001249337824 */ /* 0x000fe200078e02ff */
[-C--:B------:R-:W-:Y:S01]  /*0590*/  IADD3 R8, P1, PT, R11, R20.reuse, RZ ;  /* 0x000000140b087210 */ /* 0x080fe20007f3e0ff */
[----:B------:R-:W-:Y:S01]  /*05a0*/  IMAD R55, R73, 0x14, RZ ;  /* 0x0000001449377824 */ /* 0x000fe200078e02ff */
[-C--:B------:R-:W-:Y:S01]  /*05b0*/  IADD3 R2, P4, PT, R29, R20.reuse, RZ ;  /* 0x000000141d027210 */ /* 0x080fe20007f9e0ff */
[----:B------:R-:W-:Y:S01]  /*05c0*/  IMAD R25, R73, 0x24, RZ ;  /* 0x0000002449197824 */ /* 0x000fe200078e02ff */
[-C--:B------:R-:W-:Y:S01]  /*05d0*/  LEA.HI.X.SX32 R11, R11, R21.reuse, 0x1, P6 ;  /* 0x000000150b0b7211 */ /* 0x080fe200030f0eff */
[----:B------:R-:W-:Y:S01]  /*05e0*/  IMAD R45, R73, 0xe, RZ ;  /* 0x0000000e492d7824 */ /* 0x000fe200078e02ff */
[-C--:B------:R-:W-:Y:S01]  /*05f0*/  IADD3 R18, P6, PT, R5, R20.reuse, RZ ;  /* 0x0000001405127210 */ /* 0x080fe20007fde0ff */
[----:B------:R-:W-:Y:S01]  /*0600*/  IMAD R65, R73, 0x1a, RZ ;  /* 0x0000001a49417824 */ /* 0x000fe200078e02ff */
[-C--:B------:R-:W-:Y:S01]  /*0610*/  LEA.HI.X.SX32 R17, R17, R21.reuse, 0x1, P5 ;  /* 0x0000001511117211 */ /* 0x080fe200028f0eff */
[----:B------:R-:W-:Y:S01]  /*0620*/  IMAD R59, R73, 0x16, RZ ;  /* 0x00000016493b7824 */ /* 0x000fe200078e02ff */
[-C--:B------:R-:W-:Y:S01]  /*0630*/  LEA.HI.X.SX32 R9, R3, R21.reuse, 0x1, P1 ;  /* 0x0000001503097211 */ /* 0x080fe200008f0eff */
[----:B------:R-:W-:Y:S01]  /*0640*/  IMAD R43, R73, 0xd, RZ ;  /* 0x0000000d492b7824 */ /* 0x000fe200078e02ff */
[----:B------:R-:W-:Y:S01]  /*0650*/  IADD3 R12, P5, PT, R19, R20, RZ ;  /* 0x00000014130c7210 */ /* 0x000fe20007fbe0ff */
[----:B------:R-:W-:Y:S01]  /*0660*/  IMAD R75, R73, 0x28, RZ ;  /* 0x00000028494b7824 */ /* 0x000fe200078e02ff */
[----:B------:R-:W-:Y:S01]  /*0670*/  LEA.HI.X.SX32 R3, R19, R21, 0x1, P4 ;  /* 0x0000001513037211 */ /* 0x000fe200020f0eff */
[C---:B------:R-:W-:Y:S01]  /*0680*/  IMAD R81, R73.reuse, 0x2e, RZ ;  /* 0x0000002e49517824 */ /* 0x040fe200078e02ff */
[----:B------:R-:W-:-:S02]  /*0690*/  SHF.L.U32 R7, R73, 0x2, RZ ;  /* 0x0000000249077819 */ /* 0x000fc400000006ff */
[C---:B------:R-:W-:Y:S01]  /*06a0*/  LEA R49, R73.reuse, R73, 0x4 ;  /* 0x0000004949317211 */ /* 0x040fe200078e20ff */
[C---:B------:R-:W-:Y:S01]  /*06b0*/  IMAD R39, R73.reuse, 0xb, RZ ;  /* 0x0000000b49277824 */ /* 0x040fe200078e02ff */
[CC--:B------:R-:W-:Y:S01]  /*06c0*/  LEA R26, P4, R73.reuse, R20.reuse, 0x3 ;  /* 0x00000014491a7211 */ /* 0x0c0fe200078818ff */
[C---:B------:R-:W-:Y:S01]  /*06d0*/  IMAD R71, R73.reuse, 0x1e, RZ ;  /* 0x0000001e49477824 */ /* 0x040fe200078e02ff */
[C---:B------:R-:W-:Y:S01]  /*06e0*/  LEA.HI.X.SX32 R19, R73.reuse, R21, 0x1, P6 ;  /* 0x0000001549137211 */ /* 0x040fe200030f0eff */
[C---:B------:R-:W-:Y:S01]  /*06f0*/  IMAD R61, R73.reuse, 0x17, RZ ;  /* 0x00000017493d7824 */ /* 0x040fe200078e02ff */
[C---:B------:R-:W-:Y:S01]  /*0700*/  LEA R15, R73.reuse, R73, 0x2 ;  /* 0x00000049490f7211 */ /* 0x040fe200078e10ff */
[----:B------:R-:W-:Y:S01]  /*0710*/  IMAD R87, R73, 0x36, RZ ;  /* 0x0000003649577824 */ /* 0x000fe200078e02ff */
[-C--:B------:R-:W-:Y:S01]  /*0720*/  IADD3 R28, P6, PT, R37, R20.reuse, RZ ;  /* 0x00000014251c7210 */ /* 0x080fe20007fde0ff */
[----:B------:R-:W5:Y:S01]  /*0730*/  LDG.E.U16 R16, desc[UR32][R16.64] ;  /* 0x0000002010107981 */ /* 0x000f62000c1e1500 */
[-C--:B------:R-:W-:Y:S01]  /*0740*/  IADD3 R14, P1, PT, R27, R20.reuse, RZ ;  /* 0x000000141b0e7210 */ /* 0x080fe20007f3e0ff */
[----:B------:R-:W-:Y:S01]  /*0750*/  IMAD R93, R73, 0x3c, RZ ;  /* 0x0000003c495d7824 */ /* 0x000fe200078e02ff */
[-C--:B------:R-:W-:Y:S01]  /*0760*/  LEA.HI.X.SX32 R13, R13, R21.reuse, 0x1, P5 ;  /* 0x000000150d0d7211 */ /* 0x080fe200028f0eff */
[C---:B------:R-:W-:Y:S01]  /*0770*/  IMAD R79, R73.reuse, 0x2c, RZ ;  /* 0x0000002c494f7824 */ /* 0x040fe200078e02ff */
[CC--:B------:R-:W-:Y:S01]  /*0780*/  LEA R24, P5, R73.reuse, R20.reuse, 0x2 ;  /* 0x0000001449187211 */ /* 0x0c0fe200078a10ff */
[----:B------:R-:W-:Y:S01]  /*0790*/  IMAD R67, R73, 0x1b, RZ ;  /* 0x0000001b49437824 */ /* 0x000fe200078e02ff */
[----:B------:R-:W-:Y:S01]  /*07a0*/  LEA.HI.X.SX32 R27, R7, R21, 0x1, P4 ;  /* 0x00000015071b7211 */ /* 0x000fe200020f0eff */
[C---:B------:R-:W-:Y:S01]  /*07b0*/  IMAD R53, R73.reuse, 0x13, RZ ;  /* 0x0000001349357824 */ /* 0x040fe200078e02ff */
[C---:B------:R-:W-:Y:S01]  /*07c0*/  LEA R33, R73.reuse, R73, 0x3 ;  /* 0x0000004949217211 */ /* 0x040fe200078e18ff */
[----:B------:R-:W-:Y:S01]  /*07d0*/  IMAD R85, R73, 0x34, RZ ;  /* 0x0000003449557824 */ /* 0x000fe200078e02ff */
[----:B------:R-:W-:Y:S01]  /*07e0*/  IADD3 R32, P4, PT, R51, R20, RZ ;  /* 0x0000001433207210 */ /* 0x000fe20007f9e0ff */
[----:B------:R-:W1:Y:S01]  /*07f0*/  LDCU UR4, c[0x0][0x3c8] ;  /* 0x00007900ff0477ac */ /* 0x000e620008000800 */
[----:B------:R-:W-:-:S02]  /*0800*/  LEA.HI.X.SX32 R29, R15, R21, 0x1, P6 ;  /* 0x000000150f1d7211 */ /* 0x000fc400030f0eff */
[C---:B------:R-:W-:Y:S01]  /*0810*/  LEA R47, R73.reuse, -R73, 0x4 ;  /* 0x80000049492f7211 */ /* 0x040fe200078e20ff */
[----:B------:R-:W-:Y:S01]  /*0820*/  IMAD R91, R73, 0x3a, RZ ;  /* 0x0000003a495b7824 */ /* 0x000fe200078e02ff */
[-C--:B------:R-:W-:Y:S01]  /*0830*/  IADD3 R6, P2, PT, R25, R20.reuse, RZ ;  /* 0x0000001419067210 */ /* 0x080fe20007f5e0ff */
[----:B------:R-:W-:Y:S01]  /*0840*/  IMAD R69, R73, 0x1c, RZ ;  /* 0x0000001c49457824 */ /* 0x000fe200078e02ff */
[-C--:B------:R-:W-:Y:S01]  /*0850*/  IADD3 R36, P6, PT, R55, R20.reuse, RZ ;  /* 0x0000001437247210 */ /* 0x080fe20007fde0ff */
[----:B------:R-:W-:Y:S01]  /*0860*/  IMAD R77, R73, 0x2a, RZ ;  /* 0x0000002a494d7824 */ /* 0x000fe200078e02ff */
[----:B------:R-:W-:Y:S01]  /*0870*/  LEA.HI.X.SX32 R25, R5, R21, 0x1, P5 ;  /* 0x0000001505197211 */ /* 0x000fe200028f0eff */
[----:B------:R-:W5:Y:S01]  /*0880*/  LDG.E.U16 R8, desc[UR32][R8.64] ;  /* 0x0000002008087981 */ /* 0x000f62000c1e1500 */
[----:B------:R-:W-:Y:S02]  /*0890*/  LEA R31, R73, -R73, 0x3 ;  /* 0x80000049491f7211 */ /* 0x000fe400078e18ff */
        /* <DEDUP_REMOVED lines=11> */
[----:B------:R2:W5:Y:S01]  /*0950*/  LDG.E.U16 R17, desc[UR32][R36.64] ;  /* 0x0000002024117981 */ /* 0x000562000c1e1500 */
[----:B------:R-:W-:-:S02]  /*0960*/  LEA.HI.X.SX32 R43, R43, R21, 0x1, P4 ;  /* 0x000000152b2b7211 */ /* 0x000fc400020f0eff */
[-C--:B------:R-:W-:Y:S01]  /*0970*/  IADD3 R48, P4, PT, R75, R20.reuse, RZ ;  /* 0x000000144b307210 */ /* 0x080fe20007f9e0ff */
[----:B------:R-:W5:Y:S01]  /*0980*/  LDG.E.U16 R38, desc[UR32][R20.64] ;  /* 0x0000002014267981 */ /* 0x000f62000c1e1500 */
[-C--:B------:R-:W-:Y:S02]  /*0990*/  LEA.HI.X.SX32 R5, R49, R21.reuse, 0x1, P3 ;  /* 0x0000001531057211 */ /* 0x080fe400018f0eff */
[-C--:B------:R-:W-:Y:S01]  /*09a0*/  IADD3 R54, P3, PT, R81, R20.reuse, RZ ;  /* 0x0000001451367210 */ /* 0x080fe20007f7e0ff */
[----:B------:R-:W5:Y:S01]  /*09b0*/  LDG.E.U16 R12, desc[UR32][R12.64] ;  /* 0x000000200c0c7981 */ /* 0x000f62000c1e1500 */
[-C--:B------:R-:W-:Y:S01]  /*09c0*/  LEA.HI.X.SX32 R41, R39, R21.reuse, 0x1, P5 ;  /* 0x0000001527297211 */ /* 0x080fe200028f0eff */
[----:B--2---:R-:W2:Y:S01]  /*09d0*/  LDC.64 R36, c[0x0][0x3c0] ;  /* 0x0000f000ff247b82 */ /* 0x004ea20000000a00 */
[-C--:B------:R-:W-:Y:S01]  /*09e0*/  IADD3 R46, P5, PT, R71, R20.reuse, RZ ;  /* 0x00000014472e7210 */ /* 0x080fe20007fbe0ff */
[----:B------:R-:W-:Y:S01]  /*09f0*/  IMAD R39, R73, 0x1d, RZ ;  /* 0x0000001d49277824 */ /* 0x000fe200078e02ff */
[----:B------:R-:W-:Y:S01]  /*0a00*/  LEA.HI.X.SX32 R49, R55, R21, 0x1, P4 ;  /* 0x0000001537317211 */ /* 0x000fe200020f0eff */
[----:B------:R3:W5:Y:S01]  /*0a10*/  LDG.E.U16 R9, desc[UR32][R4.64] ;  /* 0x0000002004097981 */ /* 0x000762000c1e1500 */
[----:B------:R-:W-:-:S02]  /*0a20*/  IADD3 R60, P4, PT, R87, R20, RZ ;  /* 0x00000014573c7210 */ /* 0x000fc40007f9e0ff */
[-C--:B------:R-:W-:Y:S01]  /*0a30*/  LEA.HI.X.SX32 R55, R61, R21.reuse, 0x1, P3 ;  /* 0x000000153d377211 */ /* 0x080fe200018f0eff */
[----:B------:R-:W5:Y:S01]  /*0a40*/  LDG.E.U16 R18, desc[UR32][R18.64] ;  /* 0x0000002012127981 */ /* 0x000f62000c1e1500 */
[-C--:B------:R-:W-:Y:S02]  /*0a50*/  IADD3 R66, P3, PT, R93, R20.reuse, RZ ;  /* 0x000000145d427210 */ /* 0x080fe40007f7e0ff */
[-C--:B------:R-:W-:Y:S01]  /*0a60*/  LEA.HI.X.SX32 R47, R47, R21.reuse, 0x1, P5 ;  /* 0x000000152f2f7211 */ /* 0x080fe200028f0eff */
[----:B------:R-:W5:Y:S01]  /*0a70*/  LDG.E.U16 R10, desc[UR32][R10.64] ;  /* 0x000000200a0a7981 */ /* 0x000f62000c1e1500 */
[----:B------:R-:W-:Y:S02]  /*0a80*/  IADD3 R52, P5, PT, R79, R20, RZ ;  /* 0x000000144f347210 */ /* 0x000fe40007fbe0ff */
[-C--:B------:R-:W-:Y:S01]  /*0a90*/  LEA.HI.X.SX32 R61, R67, R21.reuse, 0x1, P4 ;  /* 0x00000015433d7211 */ /* 0x080fe200020f0eff */
[----:B------:R-:W5:Y:S01]  /*0aa0*/  LDG.E.U16 R22, desc[UR32][R22.64] ;  /* 0x0000002016167981 */ /* 0x000f62000c1e1500 */
[----:B------:R-:W-:-:S02]  /*0ab0*/  LEA.HI.X.SX32 R67, R71, R21, 0x1, P3 ;  /* 0x0000001547437211 */ /* 0x000fc400018f0eff */
[----:B------:R-:W4:Y:S01]  /*0ac0*/  LDC.64 R70, c[0x0][0x388] ;  /* 0x0000e200ff467b82 */ /* 0x000f220000000a00 */
        /* <DEDUP_REMOVED lines=9> */
[-C--:B------:R-:W-:Y:S01]  /*0b60*/  IADD3 R44, P6, PT, R69, R20.reuse, RZ ;  /* 0x00000014452c7210 */ /* 0x080fe20007fde0ff */
[----:B------:R0:W5:Y:S01]  /*0b70*/  LDG.E.U16 R39, desc[UR32][R2.64] ;  /* 0x0000002002277981 */ /* 0x000162000c1e1500 */
[----:B---3--:R-:W-:Y:S02]  /*0b80*/  LOP3.LUT R4, R35, 0x1f, RZ, 0xc0, !PT ;  /* 0x0000001f23047812 */ /* 0x008fe400078ec0ff */
[-C--:B------:R-:W-:Y:S02]  /*0b90*/  LEA.HI.X.SX32 R45, R45, R21.reuse, 0x1, P6 ;  /* 0x000000152d2d7211 */ /* 0x080fe400030f0eff */
[----:B------:R-:W-:Y:S01]  /*0ba0*/  LEA.HI.X.SX32 R7, R51, R21, 0x1, P2 ;  /* 0x0000001533077211 */ /* 0x000fe200010f0eff */
[----:B--2---:R-:W-:Y:S01]  /*0bb0*/  IMAD R36, R36, UR10, RZ ;  /* 0x0000000a24247c24 */ /* 0x004fe2000f8e02ff */
[-C--:B------:R-:W-:Y:S01]  /*0bc0*/  IADD3 R50, P6, PT, R77, R20.reuse, RZ ;  /* 0x000000144d327210 */ /* 0x080fe20007fde0ff */
[----:B------:R-:W5:Y:S01]  /*0bd0*/  LDG.E.U16 R13, desc[UR32][R66.64] ;  /* 0x00000020420d7981 */ /* 0x000f62000c1e1500 */
[----:B------:R-:W-:-:S02]  /*0be0*/  IADD3 R56, P2, PT, R83, R20, RZ ;  /* 0x0000001453387210 */ /* 0x000fc40007f5e0ff */
[--C-:B0-----:R-:W-:Y:S01]  /*0bf0*/  SHF.R.U32.HI R2, RZ, 0x5, R35.reuse ;  /* 0x00000005ff027819 */ /* 0x101fe20000011623 */
[----:B-1----:R-:W-:Y:S01]  /*0c00*/  IMAD R5, R4, UR4, RZ ;  /* 0x0000000404057c24 */ /* 0x002fe2000f8e02ff */
[-C--:B------:R-:W-:Y:S01]  /*0c10*/  LEA.HI.X.SX32 R51, R57, R21.reuse, 0x1, P6 ;  /* 0x0000001539337211 */ /* 0x080fe200030f0eff */
[----:B------:R0:W5:Y:S01]  /*0c20*/  LDG.E.U16 R7, desc[UR32][R6.64] ;  /* 0x0000002006077981 */ /* 0x000162000c1e1500 */
[----:B------:R-:W-:Y:S02]  /*0c30*/  R2UR UR24, R2 ;  /* 0x00000000021872ca */ /* 0x000fe400000e0000 */
[----:B------:R-:W-:Y:S01]  /*0c40*/  SHF.R.U32.HI R2, RZ, 0x5, R35 ;  /* 0x00000005ff027819 */ /* 0x000fe20000011623 */
[----:B------:R1:W5:Y:S01]  /*0c50*/  LDG.E.U16 R15, desc[UR32][R14.64] ;  /* 0x000000200e0f7981 */ /* 0x000362000c1e1500 */
[-C--:B------:R-:W-:Y:S02]  /*0c60*/  IADD3 R62, P6, PT, R89, R20.reuse, RZ ;  /* 0x00000014593e7210 */ /* 0x080fe40007fde0ff */
[----:B------:R-:W-:Y:S01]  /*0c70*/  LEA.HI.X.SX32 R57, R63, R21, 0x1, P2 ;  /* 0x000000153f397211 */ /* 0x000fe200010f0eff */
[----:B------:R2:W5:Y:S01]  /*0c80*/  LDG.E.U16 R11, desc[UR32][R64.64] ;  /* 0x00000020400b7981 */ /* 0x000562000c1e1500 */
[----:B------:R-:W-:-:S02]  /*0c90*/  IADD3 R20, P2, PT, R95, R20, RZ ;  /* 0x000000145f147210 */ /* 0x000fc40007f5e0ff */
[----:B------:R-:W-:Y:S01]  /*0ca0*/  LEA R73, R73, -R73, 0x5 ;  /* 0x8000004949497211 */ /* 0x000fe200078e28ff */
[----:B------:R3:W5:Y:S01]  /*0cb0*/  LDG.E.U16 R30, desc[UR32][R30.64] ;  /* 0x000000201e1e7981 */ /* 0x000762000c1e1500 */
[----:B0-----:R-:W-:Y:S02]  /*0cc0*/  SHF.L.U32 R6, R5, 0x1, RZ ;  /* 0x0000000105067819 */ /* 0x001fe400000006ff */
[----:B------:R-:W-:Y:S01]  /*0cd0*/  SHF.L.U32 R3, R36, 0x1, RZ ;  /* 0x0000000124037819 */ /* 0x000fe200000006ff */
[----:B------:R3:W5:Y:S01]  /*0ce0*/  LDG.E.U16 R32, desc[UR32][R32.64] ;  /* 0x0000002020207981 */ /* 0x000762000c1e1500 */
[----:B------:R-:W-:Y:S02]  /*0cf0*/  SGXT.U32 R2, R2, 0x3 ;  /* 0x000000030202781a */ /* 0x000fe40000000000 */
[-C--:B------:R-:W-:Y:S01]  /*0d00*/  LEA.HI.X.SX32 R63, R69, R21.reuse, 0x1, P6 ;  /* 0x00000015453f7211 */ /* 0x080fe200030f0eff */
[----:B------:R-:W-:Y:S01]  /*0d10*/  UIADD3 UR7, UPT, UPT, UR24, 0x18, URZ ;  /* 0x0000001818077890 */ /* 0x000fe2000fffe0ff */
[----:B------:R-:W-:Y:S01]  /*0d20*/  LEA.HI.X.SX32 R21, R73, R21, 0x1, P2 ;  /* 0x0000001549157211 */ /* 0x000fe200010f0eff */
[----:B------:R3:W5:Y:S01]  /*0d30*/  LDG.E.U16 R40, desc[UR32][R40.64] ;  /* 0x0000002028287981 */ /* 0x000762000c1e1500 */
[----:B----4-:R-:W-:Y:S01]  /*0d40*/  IADD3 R66, P1, P2, R6, R70, R3 ;  /* 0x0000004606427210 */ /* 0x010fe20007a3e003 */
[----:B------:R-:W-:-:S02]  /*0d50*/  IMAD R6, R2, R37, RZ ;  /* 0x0000002502067224 */ /* 0x000fc400078e02ff */
[----:B------:R-:W-:Y:S01]  /*0d60*/  IMAD.HI R5, R5, 0x2, RZ ;  /* 0x0000000205057827 */ /* 0x000fe200078e02ff */
[----:B------:R-:W-:Y:S01]  /*0d70*/  SHF.L.U32 R3, R35, 0x1, RZ ;  /* 0x0000000123037819 */ /* 0x000fe200000006ff */
[----:B------:R3:W5:Y:S02]  /*0d80*/  LDG.E.U16 R42, desc[UR32][R42.64] ;  /* 0x000000202a2a7981 */ /* 0x000764000c1e1500 */
[----:B------:R-:W-:Y:S01]  /*0d90*/  IMAD.HI R36, R36, 0x2, RZ ;  /* 0x0000000224247827 */ /* 0x000fe200078e02ff */
[----:B-1----:R-:W-:Y:S01]  /*0da0*/  LEA R14, R37, R6, 0x3 ;  /* 0x00000006250e7211 */ /* 0x002fe200078e18ff */
[----:B------:R3:W5:Y:S03]  /*0db0*/  LDG.E.U16 R44, desc[UR32][R44.64] ;  /* 0x000000202c2c7981 */ /* 0x000766000c1e1500 */
[----:B------:R-:W-:Y:S01]  /*0dc0*/  IADD3.X R19, PT, PT, R5, R71, R36, P1, P2 ;  /* 0x0000004705137210 */ /* 0x000fe20000fe4424 */
[----:B------:R-:W-:Y:S01]  /*0dd0*/  IMAD R5, R37, UR7, RZ ;  /* 0x0000000725057c24 */ /* 0x000fe2000f8e02ff */
[----:B------:R-:W-:Y:S01]  /*0de0*/  LOP3.LUT R36, R3, 0x7e, RZ, 0xc0, !PT ;  /* 0x0000007e03247812 */ /* 0x000fe200078ec0ff */
[----:B------:R3:W5:Y:S01]  /*0df0*/  LDG.E.U16 R46, desc[UR32][R46.64] ;  /* 0x000000202e2e7981 */ /* 0x000762000c1e1500 */
[----:B------:R-:W-:-:S02]  /*0e00*/  LEA R3, R37, R14, 0x3 ;  /* 0x0000000e25037211 */ /* 0x000fc400078e18ff */
[----:B------:R-:W-:Y:S01]  /*0e10*/  R2UR UR12, R68 ;  /* 0x00000000440c72ca */ /* 0x000fe200000e0000 */
[----:B------:R3:W5:Y:S01]  /*0e20*/  LDG.E.U16 R48, desc[UR32][R48.64] ;  /* 0x0000002030307981 */ /* 0x000762000c1e1500 */
[-C--:B------:R-:W-:Y:S02]  /*0e30*/  LEA R70, P2, R6, R66.reuse, 0x1 ;  /* 0x0000004206467211 */ /* 0x080fe400078408ff */
[-C--:B------:R-:W-:Y:S01]  /*0e40*/  LEA R68, P3, R14, R66.reuse, 0x1 ;  /* 0x000000420e447211 */ /* 0x080fe200078608ff */
[----:B------:R3:W5:Y:S01]  /*0e50*/  LDG.E.U16 R50, desc[UR32][R50.64] ;  /* 0x0000002032327981 */ /* 0x000762000c1e1500 */
[-C--:B--2---:R-:W-:Y:S02]  /*0e60*/  LEA R64, P5, R5, R66.reuse, 0x1 ;  /* 0x0000004205407211 */ /* 0x084fe400078a08ff */
[----:B------:R-:W-:Y:S01]  /*0e70*/  LOP3.LUT P1, RZ, R35, 0xff, RZ, 0xc0, !PT ;  /* 0x000000ff23ff7812 */ /* 0x000fe2000782c0ff */
[----:B------:R3:W5:Y:S01]  /*0e80*/  LDG.E.U16 R52, desc[UR32][R52.64] ;  /* 0x0000002034347981 */ /* 0x000762000c1e1500 */
[----:B------:R-:W-:-:S02]  /*0e90*/  LEA R66, P4, R3, R66, 0x1 ;  /* 0x0000004203427211 */ /* 0x000fc400078808ff */
[----:B------:R-:W-:Y:S01]  /*0ea0*/  LOP3.LUT R35, R35, 0xc0, RZ, 0xc0, !PT ;  /* 0x000000c023237812 */ /* 0x000fe200078ec0ff */
[----:B------:R3:W5:Y:S01]  /*0eb0*/  LDG.E.U16 R54, desc[UR32][R54.64] ;  /* 0x0000002036367981 */ /* 0x000762000c1e1500 */
[----:B------:R-:W-:-:S03]  /*0ec0*/  LEA.HI.X.SX32 R67, R3, R19, 0x1, P4 ;  /* 0x0000001303437211 */ /* 0x000fc600020f0eff */
[----:B------:R3:W5:Y:S01]  /*0ed0*/  LDG.E.U16 R56, desc[UR32][R56.64] ;  /* 0x0000002038387981 */ /* 0x000762000c1e1500 */
[----:B------:R-:W-:-:S03]  /*0ee0*/  LEA.HI.X.SX32 R71, R6, R19, 0x1, P2 ;  /* 0x0000001306477211 */ /* 0x000fc600010f0eff */
[----:B------:R3:W5:Y:S01]  /*0ef0*/  LDG.E.U16 R58, desc[UR32][R58.64] ;  /* 0x000000203a3a7981 */ /* 0x000762000c1e1500 */
[----:B------:R-:W-:-:S03]  /*0f00*/  LEA.HI.X.SX32 R69, R14, R19, 0x1, P3 ;  /* 0x000000130e457211 */ /* 0x000fc600018f0eff */
[----:B------:R3:W5:Y:S01]  /*0f10*/  LDG.E.U16 R60, desc[UR32][R60.64] ;  /* 0x000000203c3c7981 */ /* 0x000762000c1e1500 */
[----:B------:R-:W-:-:S03]  /*0f20*/  LEA.HI.X.SX32 R65, R5, R19, 0x1, P5 ;  /* 0x0000001305417211 */ /* 0x000fc600028f0eff */
[----:B------:R3:W5:Y:S01]  /*0f30*/  LDG.E.U16 R62, desc[UR32][R62.64] ;  /* 0x000000203e3e7981 */ /* 0x000762000c1e1500 */
[----:B------:R-:W-:-:S03]  /*0f40*/  LEA R3, R35, R36, 0x6 ;  /* 0x0000002423037211 */ /* 0x000fc600078e30ff */
[----:B------:R3:W5:Y:S01]  /*0f50*/  LDG.E.U16 R20, desc[UR32][R20.64] ;  /* 0x0000002014147981 */ /* 0x000762000c1e1500 */
[----:B------:R-:W-:Y:S05]  /*0f60*/  @P0 BRA `(.L_x_5) ;  /* 0x0000000000180947 */ /* 0x000fea0003800000 */
[----:B------:R-:W-:Y:S01]  /*0f70*/  ELECT P2, URZ, PT ;  /* 0x0000000000ff782f */ /* 0x000fe20003840000 */
[----:B------:R-:W-:Y:S01]  /*0f80*/  HFMA2 R5, -RZ, RZ, 0, 5.9604644775390625e-08 ;  /* 0x00000001ff057431 */ /* 0x000fe200000001ff */
[----:B------:R-:W-:Y:S01]  /*0f90*/  UMOV UR4, 0x40 ;  /* 0x0000004000047882 */ /* 0x000fe20000000000 */
[----:B------:R-:W-:Y:S01]  /*0fa0*/  UVIRTCOUNT.DEALLOC.SMPOOL 0x80 ;  /* 0x000000800000784c */ /* 0x000fe20000000000 */
[----:B------:R-:W-:-:S09]  /*0fb0*/  ULEA UR4, UR6, UR4, 0x18 ;  /* 0x0000000406047291 */ /* 0x000fd2000f8ec0ff */
[----:B------:R0:W-:Y:S03]  /*0fc0*/  @P2 STS.U8 [UR4], R5 ;  /* 0x00000005ff002988 */ /* 0x0001e60008000004 */
.L_x_5:
[----:B------:R-:W-:Y:S01]  /*0fd0*/  USHF.L.U32 UR4, UR24, 0x15, URZ ;  /* 0x0000001518047899 */ /* 0x000fe200080006ff */
[C---:B0-----:R-:W-:Y:S01]  /*0fe0*/  LOP3.LUT R5, R3.reuse, 0x10, RZ, 0x3c, !PT ;  /* 0x0000001003057812 */ /* 0x041fe200078e3cff */
[----:B------:R-:W-:Y:S01]  /*0ff0*/  ULOP3.LUT UR22, UR24, 0x4, URZ, 0xc0, !UPT ;  /* 0x0000000418167892 */ /* 0x000fe2000f8ec0ff */
[C---:B------:R-:W-:Y:S01]  /*1000*/  LOP3.LUT R6, R3.reuse, 0x20, RZ, 0x3c, !PT ;  /* 0x0000002003067812 */ /* 0x040fe200078e3cff */
[----:B------:R-:W-:Y:S01]  /*1010*/  ULOP3.LUT UR20, UR4, 0x600000, URZ, 0xc0, !UPT ;  /* 0x0060000004147892 */ /* 0x000fe2000f8ec0ff */
[----:B-----5:R-:W-:Y:S01]  /*1020*/  STS.U16 [R3+UR11+0x400], R22 ;  /* 0x0004001603007988 */ /* 0x020fe2000800040b */
[C---:B------:R-:W-:Y:S01]  /*1030*/  LOP3.LUT R19, R3.reuse, 0x30, RZ, 0x3c, !PT ;  /* 0x0000003003137812 */ /* 0x040fe200078e3cff */
[----:B------:R-:W-:Y:S01]  /*1040*/  VOTEU.ALL UP0, P1 ;  /* 0x0000000000ff7886 */ /* 0x000fe20000800000 */
[----:B------:R-:W-:Y:S01]  /*1050*/  ULEA UR13, UR22, UR20, 0x3 ;  /* 0x00000014160d7291 */ /* 0x000fe2000f8e18ff */
[----:B------:R-:W-:Y:S01]  /*1060*/  STS.U16 [R3+UR11+0x800], R16 ;  /* 0x0008001003007988 */ /* 0x000fe2000800040b */
[----:B---3--:R-:W-:Y:S01]  /*1070*/  LOP3.LUT R21, R3, 0x40, RZ, 0x3c, !PT ;  /* 0x0000004003157812 */ /* 0x008fe200078e3cff */
[----:B------:R-:W-:Y:S01]  /*1080*/  UMOV UR6, 0x1 ;  /* 0x0000000100067882 */ /* 0x000fe20000000000 */
[----:B------:R-:W-:Y:S01]  /*1090*/  UIADD3 UR13, UPT, UPT, UR12, UR13, URZ ;  /* 0x0000000d0c0d7290 */ /* 0x000fe2000fffe0ff */
[----:B------:R-:W-:Y:S01]  /*10a0*/  STS.U16 [R3+UR11+0xc00], R39 ;  /* 0x000c002703007988 */ /* 0x000fe2000800040b */
[----:B------:R-:W-:-:S02]  /*10b0*/  UIADD3 UR14, UPT, UPT, UR11, 0x5800, URZ ;  /* 0x000058000b0e7890 */ /* 0x000fc4000fffe0ff */
[----:B------:R-:W-:-:S04]  /*10c0*/  @!UP0 UIADD3 UR4, UPT, UPT, -UR6, 0x100000, URZ ;  /* 0x0010000006048890 */ /* 0x000fc8000fffe1ff */
[----:B------:R-:W-:Y:S02]  /*10d0*/  @!UP0 USHF.L.U32 UR5, UR4, 0xb, URZ ;  /* 0x0000000b04058899 */ /* 0x000fe400080006ff */
[----:B------:R-:W-:Y:S01]  /*10e0*/  @!UP0 USHF.L.U32 UR4, UR4, 0x1, URZ ;  /* 0x0000000104048899 */ /* 0x000fe200080006ff */
[----:B------:R-:W0:Y:S01]  /*10f0*/  LDCU UR23, c[0x0][0x3f0] ;  /* 0x00007e00ff1777ac */ /* 0x000e220008000800 */
[----:B------:R-:W-:Y:S01]  /*1100*/  STS.U16 [R3+UR11], R38 ;  /* 0x0000002603007988 */ /* 0x000fe2000800040b */
[----:B------:R-:W-:-:S03]  /*1110*/  VOTEU.ALL UP1, P1 ;  /* 0x0000000000ff7886 */ /* 0x000fc60000820000 */
[----:B------:R-:W-:Y:S01]  /*1120*/  STS.U16 [R5+UR11+0x80], R18 ;  /* 0x0000801205007988 */ /* 0x000fe2000800040b */
[----:B------:R-:W1:Y:S03]  /*1130*/  LDCU.64 UR8, c[0x0][0x3d0] ;  /* 0x00007a00ff0877ac */ /* 0x000e660008000a00 */
[----:B------:R-:W-:Y:S04]  /*1140*/  STS.U16 [R5+UR11+0x480], R32 ;  /* 0x0004802005007988 */ /* 0x000fe8000800040b */
[----:B------:R2:W-:Y:S04]  /*1150*/  STS.U16 [R5+UR11+0x880], R9 ;  /* 0x0008800905007988 */ /* 0x0005e8000800040b */
[----:B------:R3:W-:Y:S01]  /*1160*/  STS.U16 [R5+UR11+0xc80], R56 ;  /* 0x000c803805007988 */ /* 0x0007e2000800040b */
[----:B0-----:R-:W-:-:S03]  /*1170*/  ISETP.LT.AND P2, PT, RZ, UR23, PT ;  /* 0x00000017ff007c0c */ /* 0x001fc6000bf41270 */
[----:B------:R0:W-:Y:S01]  /*1180*/  STS.U16 [R6+UR11+0x900], R7 ;  /* 0x0009000706007988 */ /* 0x0001e2000800040b */
[----:B--2---:R-:W-:-:S03]  /*1190*/  PRMT R9, RZ, 0x7610, R9 ;  /* 0x00007610ff097816 */ /* 0x004fc60000000009 */
[----:B------:R-:W-:Y:S01]  /*11a0*/  STS.U16 [R6+UR11+0x100], R24 ;  /* 0x0001001806007988 */ /* 0x000fe2000800040b */
[----:B---3--:R-:W-:-:S03]  /*11b0*/  LOP3.LUT R5, R3, 0x50, RZ, 0x3c, !PT ;  /* 0x0000005003057812 */ /* 0x008fc600078e3cff */
[----:B------:R-:W-:Y:S01]  /*11c0*/  STS.U16 [R6+UR11+0x500], R17 ;  /* 0x0005001106007988 */ /* 0x000fe2000800040b */
[----:B0-----:R-:W-:-:S03]  /*11d0*/  LOP3.LUT R7, R3, 0x60, RZ, 0x3c, !PT ;  /* 0x0000006003077812 */ /* 0x001fc600078e3cff */
[----:B------:R-:W-:Y:S01]  /*11e0*/  STS.U16 [R6+UR11+0xd00], R58 ;  /* 0x000d003a06007988 */ /* 0x000fe2000800040b */
[----:B------:R-:W-:-:S03]  /*11f0*/  LOP3.LUT R3, R3, 0x70, RZ, 0x3c, !PT ;  /* 0x0000007003037812 */ /* 0x000fc600078e3cff */
[----:B------:R-:W-:Y:S04]  /*1200*/  STS.U16 [R19+UR11+0x180], R8 ;  /* 0x0001800813007988 */ /* 0x000fe8000800040b */
        /* <DEDUP_REMOVED lines=10> */
[----:B------:R0:W-:Y:S04]  /*12b0*/  STS.U16 [R5+UR11+0xe80], R11 ;  /* 0x000e800b05007988 */ /* 0x0001e8000800040b */
[----:B------:R-:W-:Y:S04]  /*12c0*/  STS.U16 [R7+UR11+0x300], R10 ;  /* 0x0003000a07007988 */ /* 0x000fe8000800040b */
[----:B------:R-:W-:Y:S01]  /*12d0*/  STS.U16 [R7+UR11+0x700], R44 ;  /* 0x0007002c07007988 */ /* 0x000fe2000800040b */
[----:B0-----:R-:W-:Y:S01]  /*12e0*/  PRMT R11, RZ, 0x7610, R11 ;  /* 0x00007610ff0b7816 */ /* 0x001fe2000000000b */
[----:B------:R-:W0:Y:S02]  /*12f0*/  LDC R5, c[0x0][0x3d8] ;  /* 0x0000f600ff057b82 */ /* 0x000e240000000800 */
[----:B------:R-:W-:Y:S04]  /*1300*/  STS.U16 [R7+UR11+0xb00], R52 ;  /* 0x000b003407007988 */ /* 0x000fe8000800040b */
[----:B------:R2:W-:Y:S04]  /*1310*/  STS.U16 [R7+UR11+0xf00], R13 ;  /* 0x000f000d07007988 */ /* 0x0005e8000800040b */
[----:B------:R-:W-:Y:S04]  /*1320*/  STS.U16 [R3+UR11+0x380], R30 ;  /* 0x0003801e03007988 */ /* 0x000fe8000800040b */
[----:B------:R-:W-:Y:S01]  /*1330*/  STS.U16 [R3+UR11+0x780], R46 ;  /* 0x0007802e03007988 */ /* 0x000fe2000800040b */
[----:B--2---:R-:W-:-:S03]  /*1340*/  PRMT R7, RZ, 0x7610, R7 ;  /* 0x00007610ff077816 */ /* 0x004fc60000000007 */
[----:B------:R2:W-:Y:S01]  /*1350*/  STS.U16 [R3+UR11+0xb80], R54 ;  /* 0x000b803603007988 */ /* 0x0005e2000800040b */
[----:B------:R-:W-:-:S03]  /*1360*/  PRMT R13, RZ, 0x7610, R13 ;  /* 0x00007610ff0d7816 */ /* 0x000fc6000000000d */
[----:B------:R3:W-:Y:S01]  /*1370*/  STS.U16 [R3+UR11+0xf80], R20 ;  /* 0x000f801403007988 */ /* 0x0007e2000800040b */
[----:B------:R-:W-:Y:S01]  /*1380*/  STTM.x32 tmem[UR13], RZ ;  /* 0x000000ff000079ed */ /* 0x000fe200082c000d */
[----:B------:R-:W4:Y:S02]  /*1390*/  FENCE.VIEW.ASYNC.T ;  /* 0x00000000000073c6 */ /* 0x000f240000000200 */
[----:B----4-:R-:W-:Y:S08]  /*13a0*/  BAR.SYNC.DEFER_BLOCKING 0x0 ;  /* 0x0000000000007b1d */ /* 0x010ff00000010000 */
[----:B--2---:R-:W2:Y:S01]  /*13b0*/  LDC.64 R54, c[0x0][0x390] ;  /* 0x0000e400ff367b82 */ /* 0x004ea20000000a00 */
[----:B------:R-:W4:Y:S02]  /*13c0*/  FENCE.VIEW.ASYNC.S ;  /* 0x00000000000073c6 */ /* 0x000f240000000000 */
[----:B----4-:R4:W0:Y:S05]  /*13d0*/  @!UP1 SYNCS.EXCH.64 URZ, [UR14], UR4 ;  /* 0x000000040eff95b2 */ /* 0x01082a0008000100 */
[----:B0-----:R-:W-:Y:S06]  /*13e0*/  BAR.SYNC.DEFER_BLOCKING 0x0 ;  /* 0x0000000000007b1d */ /* 0x001fec0000010000 */
[----:B------:R-:W2:Y:S04]  /*13f0*/  @P2 LDG.E.U16 R7, desc[UR32][R70.64] ;  /* 0x0000002046072981 */ /* 0x000ea8000c1e1500 */
[----:B------:R-:W2:Y:S04]  /*1400*/  @P2 LDG.E.U16 R9, desc[UR32][R68.64] ;  /* 0x0000002044092981 */ /* 0x000ea8000c1e1500 */
[----:B------:R-:W2:Y:S04]  /*1410*/  @P2 LDG.E.U16 R11, desc[UR32][R66.64] ;  /* 0x00000020420b2981 */ /* 0x000ea8000c1e1500 */
[----:B------:R-:W2:Y:S01]  /*1420*/  @P2 LDG.E.U16 R13, desc[UR32][R64.64] ;  /* 0x00000020400d2981 */ /* 0x000ea2000c1e1500 */
[----:B-1----:R-:W-:Y:S01]  /*1430*/  UIMAD UR8, UR10, UR8, URZ ;  /* 0x000000080a0872a4 */ /* 0x002fe2000f8e02ff */
[----:B------:R-:W-:Y:S01]  /*1440*/  IMAD R4, R4, UR9, RZ ;  /* 0x0000000904047c24 */ /* 0x000fe2000f8e02ff */
[----:B------:R-:W-:-:S04]  /*1450*/  @!UP0 UIADD3 UR16, UPT, UPT, -UR6, 0x100000, URZ ;  /* 0x0010000006108890 */ /* 0x000fc8000fffe1ff */
[----:B------:R-:W-:Y:S02]  /*1460*/  @!UP0 USHF.L.U32 UR17, UR16, 0xb, URZ ;  /* 0x0000000b10118899 */ /* 0x000fe400080006ff */
[----:B------:R-:W-:Y:S01]  /*1470*/  @!UP0 USHF.L.U32 UR16, UR16, 0x1, URZ ;  /* 0x0000000110108899 */ /* 0x000fe200080006ff */
[----:B------:R-:W-:Y:S01]  /*1480*/  IMAD R6, R5, UR7, RZ ;  /* 0x0000000705067c24 */ /* 0x000fe2000f8e02ff */
[----:B----4-:R-:W-:Y:S01]  /*1490*/  USHF.L.U32 UR4, UR8, 0x1, URZ ;  /* 0x0000000108047899 */ /* 0x010fe200080006ff */
[----:B------:R-:W-:Y:S01]  /*14a0*/  SHF.L.U32 R34, R34, 0x1, RZ ;  /* 0x0000000122227819 */ /* 0x000fe200000006ff */
[----:B------:R-:W-:Y:S01]  /*14b0*/  VOTEU.ALL UP1, P1 ;  /* 0x0000000000ff7886 */ /* 0x000fe20000820000 */
[C---:B---3--:R-:W-:Y:S01]  /*14c0*/  SHF.L.U32 R3, R4.reuse, 0x1, RZ ;  /* 0x0000000104037819 */ /* 0x048fe200000006ff */
[----:B------:R-:W-:Y:S01]  /*14d0*/  IMAD.HI R4, R4, 0x2, RZ ;  /* 0x0000000204047827 */ /* 0x000fe200078e02ff */
[----:B------:R-:W-:Y:S01]  /*14e0*/  SHF.R.U32.HI R35, RZ, 0x2, R35 ;  /* 0x00000002ff237819 */ /* 0x000fe20000011623 */
[----:B------:R-:W-:Y:S01]  /*14f0*/  UIADD3 UR15, UPT, UPT, UR12, 0x40, URZ ;  /* 0x000000400c0f7890 */ /* 0x000fe2000fffe0ff */
[----:B--2---:R-:W-:Y:S01]  /*1500*/  IADD3 R54, P3, P4, R3, UR4, R54 ;  /* 0x0000000403367c10 */ /* 0x004fe2000fc7e036 */
[----:B------:R-:W-:Y:S01]  /*1510*/  UIMAD.WIDE UR4, UR8, 0x2, URZ ;  /* 0x00000002080478a5 */ /* 0x000fe2000f8e02ff */
[----:B------:R-:W-:Y:S01]  /*1520*/  IMAD R3, R2, R5, RZ ;  /* 0x0000000502037224 */ /* 0x000fe200078e02ff */
[----:B------:R-:W-:Y:S01]  /*1530*/  LOP3.LUT R2, R34, R35, RZ, 0x3c, !PT ;  /* 0x0000002322027212 */ /* 0x000fe200078e3cff */
[----:B------:R0:W1:Y:S01]  /*1540*/  @!UP1 SYNCS.EXCH.64 URZ, [UR11+0x5808], UR16 ;  /* 0x005808100bff95b2 */ /* 0x0000620008000100 */
[----:B------:R-:W-:Y:S01]  /*1550*/  LEA R52, P5, R6, R54, 0x1 ;  /* 0x0000003606347211 */ /* 0x000fe200078a08ff */
[----:B------:R-:W-:Y:S01]  /*1560*/  VOTEU.ALL UP1, P1 ;  /* 0x0000000000ff7886 */ /* 0x000fe20000820000 */
[----:B------:R-:W-:Y:S01]  /*1570*/  IADD3.X R8, PT, PT, R4, UR5, R55, P3, P4 ;  /* 0x0000000504087c10 */ /* 0x000fe20009fe8437 */
[----:B------:R-:W-:Y:S01]  /*1580*/  UIADD3 UR8, UPT, UPT, UR11, 0x4800, URZ ;  /* 0x000048000b087890 */ /* 0x000fe2000fffe0ff */
[----:B------:R-:W-:-:S02]  /*1590*/  LEA R4, R5, R3, 0x3 ;  /* 0x0000000305047211 */ /* 0x000fc400078e18ff */
[----:B------:R-:W-:Y:S02]  /*15a0*/  LEA R62, P3, R3, R54, 0x1 ;  /* 0x00000036033e7211 */ /* 0x000fe400078608ff */
[----:B------:R-:W-:Y:S02]  /*15b0*/  LEA R5, R5, R4, 0x3 ;  /* 0x0000000405057211 */ /* 0x000fe400078e18ff */
[----:B------:R-:W-:Y:S02]  /*15c0*/  LEA R56, P4, R4, R54, 0x1 ;  /* 0x0000003604387211 */ /* 0x000fe400078808ff */
[----:B------:R-:W-:Y:S02]  /*15d0*/  LEA.HI.X.SX32 R63, R3, R8, 0x1, P3 ;  /* 0x00000008033f7211 */ /* 0x000fe400018f0eff */
[----:B------:R-:W-:Y:S01]  /*15e0*/  LEA R54, P3, R5, R54, 0x1 ;  /* 0x0000003605367211 */ /* 0x000fe200078608ff */
[----:B------:R-:W-:-:S04]  /*15f0*/  @!UP0 UIADD3 UR4, UPT, UPT, -UR6, 0x100000, URZ ;  /* 0x0010000006048890 */ /* 0x000fc8000fffe1ff */
[----:B------:R-:W-:Y:S02]  /*1600*/  @!UP0 USHF.L.U32 UR5, UR4, 0xb, URZ ;  /* 0x0000000b04058899 */ /* 0x000fe400080006ff */
[----:B------:R-:W-:Y:S01]  /*1610*/  @!UP0 USHF.L.U32 UR4, UR4, 0x1, URZ ;  /* 0x0000000104048899 */ /* 0x000fe200080006ff */
[-C--:B------:R-:W-:Y:S02]  /*1620*/  LEA.HI.X.SX32 R55, R5, R8.reuse, 0x1, P3 ;  /* 0x0000000805377211 */ /* 0x080fe400018f0eff */
[----:B------:R-:W-:Y:S02]  /*1630*/  ISETP.EQ.U32.AND P3, PT, RZ, UR24, P2 ;  /* 0x00000018ff007c0c */ /* 0x000fe40009762070 */
[-C--:B------:R-:W-:Y:S02]  /*1640*/  LEA.HI.X.SX32 R57, R4, R8.reuse, 0x1, P4 ;  /* 0x0000000804397211 */ /* 0x080fe400020f0eff */
[----:B------:R-:W-:Y:S01]  /*1650*/  LEA.HI.X.SX32 R53, R6, R8, 0x1, P5 ;  /* 0x0000000806357211 */ /* 0x000fe200028f0eff */
[----:B------:R0:W-:Y:S04]  /*1660*/  STS.U16 [R2+UR11+0x4000], R7 ;  /* 0x0040000702007988 */ /* 0x0001e8000800040b */
[----:B------:R0:W-:Y:S04]  /*1670*/  STS.U16 [R2+UR11+0x4200], R9 ;  /* 0x0042000902007988 */ /* 0x0001e8000800040b */
[----:B------:R0:W-:Y:S04]  /*1680*/  STS.U16 [R2+UR11+0x4400], R11 ;  /* 0x0044000b02007988 */ /* 0x0001e8000800040b */
[----:B------:R0:W-:Y:S01]  /*1690*/  STS.U16 [R2+UR11+0x4600], R13 ;  /* 0x0046000d02007988 */ /* 0x0001e2000800040b */
[----:B-1----:R1:W-:Y:S06]  /*16a0*/  MEMBAR.ALL.CTA ;  /* 0x0000000000007992 */ /* 0x0023ec0000008000 */
[----:B-1----:R-:W-:Y:S04]  /*16b0*/  FENCE.VIEW.ASYNC.S ;  /* 0x00000000000073c6 */ /* 0x002fe80000000000 */
[----:B------:R-:W1:Y:S02]  /*16c0*/  FENCE.VIEW.ASYNC.S ;  /* 0x00000000000073c6 */ /* 0x000e640000000000 */
[----:B-1----:R0:W1:Y:S02]  /*16d0*/  @!UP1 SYNCS.EXCH.64 URZ, [UR11+0x4800], UR4 ;  /* 0x004800040bff95b2 */ /* 0x0020640008000100 */
[----:B-1----:R-:W-:Y:S06]  /*16e0*/  BAR.SYNC.DEFER_BLOCKING 0x0 ;  /* 0x0000000000007b1d */ /* 0x002fec0000010000 */
[----:B0-----:R-:W-:Y:S05]  /*16f0*/  @!P3 BRA `(.L_x_6) ;  /* 0x000000000090b947 */ /* 0x001fea0003800000 */
[----:B------:R-:W-:Y:S02]  /*1700*/  USHF.R.U32.HI UR18, URZ, 0x4, UR11 ;  /* 0x00000004ff127899 */ /* 0x000fe4000801160b */
[----:B------:R-:W-:Y:S02]  /*1710*/  UIADD3 UR5, UPT, UPT, UR11, 0x4000, URZ ;  /* 0x000040000b057890 */ /* 0x000fe4000fffe0ff */
[----:B------:R-:W-:Y:S02]  /*1720*/  USGXT.U32 UR18, UR18, 0xe ;  /* 0x0000000e1212789a */ /* 0x000fe40008000000 */
[----:B------:R-:W-:Y:S02]  /*1730*/  USHF.R.U32.HI UR5, URZ, 0x4, UR5 ;  /* 0x00000004ff057899 */ /* 0x000fe40008011605 */
[----:B------:R-:W-:Y:S01]  /*1740*/  UIADD3 UR30, UP1, UPT, UR18, 0x1000080, URZ ;  /* 0x01000080121e7890 */ /* 0x000fe2000ff3e0ff */
[----:B------:R-:W-:Y:S01]  /*1750*/  UMOV UR4, URZ ;  /* 0x000000ff00047c82 */ /* 0x000fe20008000000 */
[----:B------:R-:W-:-:S02]  /*1760*/  USGXT.U32 UR6, UR5, 0xe ;  /* 0x0000000e0506789a */ /* 0x000fc40008000000 */
[----:B------:R-:W-:Y:S01]  /*1770*/  UIADD3.X UR31, UPT, UPT, UR4, 0x40004040, URZ, UP1, !UPT ;  /* 0x40004040041f7890 */ /* 0x000fe20008ffe4ff */
[----:B------:R-:W-:Y:S01]  /*1780*/  UMOV UR16, 0xfffffffe ;  /* 0xfffffffe00107882 */ /* 0x000fe20000000000 */
[----:B------:R-:W-:Y:S01]  /*1790*/  UMOV UR17, 0x7fffbfdf ;  /* 0x7fffbfdf00117882 */ /* 0x000fe20000000000 */
[----:B------:R-:W-:Y:S01]  /*17a0*/  UMOV UR7, URZ ;  /* 0x000000ff00077c82 */ /* 0x000fe20008000000 */
[----:B------:R-:W-:Y:S02]  /*17b0*/  ULOP3.LUT UR18, UR18, 0x1000000, URZ, 0xfc, !UPT ;  /* 0x0100000012127892 */ /* 0x000fe4000f8efcff */
[----:B------:R-:W-:Y:S02]  /*17c0*/  UIADD3.64 UR16, UPT, UPT, UR6, -UR16, URZ ;  /* 0x8000001006107297 */ /* 0x000fe4000fffe0ff */
[----:B------:R-:W-:Y:S02]  /*17d0*/  UIADD3 UR21, UPT, UPT, UR12, 0x60, URZ ;  /* 0x000000600c157890 */ /* 0x000fe4000fffe0ff */
[----:B------:R-:W-:-:S02]  /*17e0*/  UIADD3.64 UR26, UPT, UPT, UR30, 0x180, URZ ;  /* 0x000001801e1a7897 */ /* 0x000fc4000fffe0ff */
[----:B------:R-:W-:Y:S02]  /*17f0*/  UIADD3 UR25, UPT, UPT, UR12, 0x60, URZ ;  /* 0x000000600c197890 */ /* 0x000fe4000fffe0ff */
[----:B------:R-:W-:Y:S01]  /*1800*/  UIADD3.64 UR28, UPT, UPT, UR30, 0x200, URZ ;  /* 0x000002001e1c7897 */ /* 0x000fe2000fffe0ff */
[----:B------:R-:W-:Y:S01]  /*1810*/  UMOV UR34, 0x0 ;  /* 0x0000000000227882 */ /* 0x000fe20000000000 */
[----:B------:R-:W-:Y:S01]  /*1820*/  UMOV UR35, 0x8088490 ;  /* 0x0808849000237882 */ /* 0x000fe20000000000 */
[----:B------:R-:W-:Y:S01]  /*1830*/  UMOV UR7, 0x80004020 ;  /* 0x8000402000077882 */ /* 0x000fe20000000000 */
[----:B------:R-:W-:Y:S01]  /*1840*/  UMOV UR19, 0x40004040 ;  /* 0x4000404000137882 */ /* 0x000fe20000000000 */
[----:B------:R-:W-:Y:S01]  /*1850*/  UMOV UR36, 0x0 ;  /* 0x0000000000247882 */ /* 0x000fe20000000000 */
[----:B------:R-:W-:Y:S01]  /*1860*/  UMOV UR37, 0x8088490 ;  /* 0x0808849000257882 */ /* 0x000fe20000000000 */
[----:B------:R-:W-:Y:S01]  /*1870*/  UMOV UR38, 0x0 ;  /* 0x0000000000267882 */ /* 0x000fe20000000000 */
[----:B------:R-:W-:Y:S01]  /*1880*/  UMOV UR39, 0x8088490 ;  /* 0x0808849000277882 */ /* 0x000fe20000000000 */
[----:B------:R-:W-:Y:S01]  /*1890*/  UMOV UR4, UR8 ;  /* 0x0000000800047c82 */ /* 0x000fe20008000000 */
[----:B------:R-:W-:Y:S01]  /*18a0*/  UMOV UR5, URZ ;  /* 0x000000ff00057c82 */ /* 0x000fe20008000000 */
[----:B------:R0:W-:Y:S01]  /*18b0*/  UTCHMMA gdesc[UR18], gdesc[UR6], tmem[UR15], tmem[UR34], idesc[UR35], !UPT ;  /* 0x00ff2206120075ea */ /* 0x0001e2000f80000f */
[----:B------:R-:W-:Y:S01]  /*18c0*/  UMOV UR40, 0x0 ;  /* 0x0000000000287882 */ /* 0x000fe20000000000 */
[----:B------:R-:W-:Y:S01]  /*18d0*/  UMOV UR41, 0x8088490 ;  /* 0x0808849000297882 */ /* 0x000fe20000000000 */
[----:B------:R0:W-:Y:S01]  /*18e0*/  UTCHMMA gdesc[UR30], gdesc[UR16], tmem[UR15], tmem[UR36], idesc[UR37], UPT ;  /* 0x00ff24101e0075ea */ /* 0x0001e2000b80000f */
[----:B------:R-:W-:Y:S01]  /*18f0*/  UMOV UR4, UR4 ;  /* 0x0000000400047c82 */ /* 0x000fe20008000000 */
[----:B------:R0:W-:Y:S01]  /*1900*/  UTCHMMA gdesc[UR26], gdesc[UR6], tmem[UR21], tmem[UR38], idesc[UR39], !UPT ;  /* 0x00ff26061a0075ea */ /* 0x0001e2000f800015 */
[----:B------:R0:W-:Y:S01]  /*1910*/  UTCHMMA gdesc[UR28], gdesc[UR16], tmem[UR25], tmem[UR40], idesc[UR41], UPT ;  /* 0x00ff28101c0075ea */ /* 0x0001e2000b800019 */
[----:B------:R0:W-:Y:S01]  /*1920*/  UTCBAR [UR4], URZ ;  /* 0x000000ff040073e9 */ /* 0x0001e200080000ff */
[----:B------:R-:W-:Y:S01]  /*1930*/  NOP ;  /* 0x0000000000007918 */ /* 0x000fe20000000000 */
.L_x_6:
[----:B------:R-:W-:Y:S05]  /*1940*/  @!P2 BRA `(.L_x_7) ;  /* 0x000000000008a947 */ /* 0x000fea0003800000 */
[----:B------:R-:W1:Y:S02]  /*1950*/  SYNCS.PHASECHK.TRANS64.TRYWAIT P4, [UR11+0x4800], RZ ;  /* 0x004800ffff0075a7 */ /* 0x000e64000808110b */
[----:B-1----:R-:W-:Y:S05]  /*1960*/  @!P4 BRA `(.L_x_8) ;  /* 0x000000400068c947 */ /* 0x002fea0003800000 */
.L_x_7:
[----:B------:R-:W-:Y:S01]  /*1970*/  BAR.SYNC.DEFER_BLOCKING 0x0 ;  /* 0x0000000000007b1d */ /* 0x000fe20000010000 */
[----:B------:R-:W-:Y:S02]  /*1980*/  PRMT R39, RZ, 0x7610, R39 ;  /* 0x00007610ff277816 */ /* 0x000fe40000000027 */
[----:B------:R-:W-:Y:S02]  /*1990*/  PRMT R41, RZ, 0x7610, R41 ;  /* 0x00007610ff297816 */ /* 0x000fe40000000029 */
[----:B------:R-:W-:Y:S01]  /*19a0*/  PRMT R43, RZ, 0x7610, R43 ;  /* 0x00007610ff2b7816 */ /* 0x000fe2000000002b */
[----:B0-----:R-:W0:Y:S01]  /*19b0*/  LDCU UR4, c[0x0][0x3a8] ;  /* 0x00007500ff0477ac */ /* 0x001e220008000800 */
[----:B------:R-:W-:Y:S01]  /*19c0*/  PRMT R45, RZ, 0x7610, R45 ;  /* 0x00007610ff2d7816 */ /* 0x000fe2000000002d */
[----:B------:R-:W0:Y:S01]  /*19d0*/  LDTM.x32 R4, tmem[UR13+0x40] ;  /* 0x0000400d000479ee */ /* 0x000e2200082c0000 */
[----:B------:R-:W-:Y:S01]  /*19e0*/  UIADD3 UR7, UPT, UPT, UR12, 0x80, URZ ;  /* 0x000000800c077890 */ /* 0x000fe2000fffe0ff */
[----:B------:R-:W1:Y:S01]  /*19f0*/  @!P1 SYNCS.CCTL.IV [UR11+0x4800] ;  /* 0x00480000ff0099b1 */ /* 0x000e62000800000b */
[----:B0-----:R-:W-:Y:S01]  /*1a00*/  FMUL R3, R4, UR4 ;  /* 0x0000000404037c20 */ /* 0x001fe20008400000 */
[----:B------:R-:W-:Y:S01]  /*1a10*/  FMUL R36, R5, UR4 ;  /* 0x0000000405247c20 */ /* 0x000fe20008400000 */
[----:B------:R-:W-:Y:S01]  /*1a20*/  FMUL R38, R6, UR4 ;  /* 0x0000000406267c20 */ /* 0x000fe20008400000 */
[----:B------:R-:W-:Y:S01]  /*1a30*/  FMUL R40, R7, UR4 ;  /* 0x0000000407287c20 */ /* 0x000fe20008400000 */
[----:B------:R-:W-:Y:S01]  /*1a40*/  FMUL R47, R8, UR4 ;  /* 0x00000004082f7c20 */ /* 0x000fe20008400000 */
[----:B------:R-:W-:Y:S01]  /*1a50*/  UIADD3 UR20, UPT, UPT, UR20, UR7, URZ ;  /* 0x0000000714147290 */ /* 0x000fe2000fffe0ff */
[----:B------:R-:W-:Y:S01]  /*1a60*/  NOP ;  /* 0x0000000000007918 */ /* 0x000fe20000000000 */
[----:B------:R-:W-:Y:S01]  /*1a70*/  FMNMX3 R38, R3, R36, R38, !PT ;  /* 0x0000002403267276 */ /* 0x000fe20007800026 */
[----:B------:R-:W-:Y:S01]  /*1a80*/  FMUL R3, R9, UR4 ;  /* 0x0000000409037c20 */ /* 0x000fe20008400000 */
[----:B------:R-:W-:Y:S01]  /*1a90*/  FMUL R36, R10, UR4 ;  /* 0x000000040a247c20 */ /* 0x000fe20008400000 */
[----:B------:R0:W5:Y:S01]  /*1aa0*/  @P2 LDG.E.U16 R39, desc[UR32][R62.64] ;  /* 0x000000203e272981 */ /* 0x000162000c1e1500 */
        /* <DEDUP_REMOVED lines=15> */
[----:B------:R-:W-:Y:S01]  /*1ba0*/  ULEA UR22, UR22, UR20, 0x2 ;  /* 0x0000001416167291 */ /* 0x000fe2000f8e10ff */
[----:B------:R-:W-:Y:S01]  /*1bb0*/  FMNMX3 R40, R40, R38, R47, !PT ;  /* 0x0000002628287276 */ /* 0x000fe2000780002f */
[----:B------:R-:W-:Y:S01]  /*1bc0*/  FMUL R38, R19, UR4 ;  /* 0x0000000413267c20 */ /* 0x000fe20008400000 */
[----:B------:R-:W-:-:S02]  /*1bd0*/  FMUL R47, R20, UR4 ;  /* 0x00000004142f7c20 */ /* 0x000fc40008400000 */
[----:B------:R-:W-:Y:S01]  /*1be0*/  FMNMX3 R40, R40, R3, R36, !PT ;  /* 0x0000000328287276 */ /* 0x000fe20007800024 */
[----:B------:R-:W-:Y:S01]  /*1bf0*/  FMUL R3, R21, UR4 ;  /* 0x0000000415037c20 */ /* 0x000fe20008400000 */
[----:B------:R-:W-:Y:S02]  /*1c00*/  FMUL R36, R22, UR4 ;  /* 0x0000000416247c20 */ /* 0x000fe40008400000 */
[----:B------:R-:W-:Y:S01]  /*1c10*/  FMNMX3 R40, R40, R38, R47, !PT ;  /* 0x0000002628287276 */ /* 0x000fe2000780002f */
[----:B------:R-:W-:Y:S01]  /*1c20*/  FMUL R38, R23, UR4 ;  /* 0x0000000417267c20 */ /* 0x000fe20008400000 */
[----:B------:R-:W-:Y:S02]  /*1c30*/  FMUL R47, R24, UR4 ;  /* 0x00000004182f7c20 */ /* 0x000fe40008400000 */
        /* <DEDUP_REMOVED lines=16> */
[----:B------:R-:W-:-:S03]  /*1d40*/  FMUL R38, R35, UR4 ;  /* 0x0000000423267c20 */ /* 0x000fc60008400000 */
[----:B------:R-:W-:-:S04]  /*1d50*/  FMNMX3 R3, R40, R3, R36, !PT ;  /* 0x0000000328037276 */ /* 0x000fc80007800024 */
[----:B------:R-:W-:-:S05]  /*1d60*/  FMNMX3 R3, R3, -INF , R38, !PT ;  /* 0xff80000003037876 */ /* 0x000fca0007800026 */
[--C-:B------:R-:W-:Y:S01]  /*1d70*/  FFMA R4, R4, UR4, -R3.reuse ;  /* 0x0000000404047c23 */ /* 0x100fe20008000803 */
[--C-:B------:R-:W-:Y:S01]  /*1d80*/  FFMA R5, R5, UR4, -R3.reuse ;  /* 0x0000000405057c23 */ /* 0x100fe20008000803 */
[--C-:B------:R-:W-:Y:S01]  /*1d90*/  FFMA R6, R6, UR4, -R3.reuse ;  /* 0x0000000406067c23 */ /* 0x100fe20008000803 */
[--C-:B------:R-:W-:Y:S01]  /*1da0*/  FFMA R7, R7, UR4, -R3.reuse ;  /* 0x0000000407077c23 */ /* 0x100fe20008000803 */
[----:B------:R-:W-:Y:S01]  /*1db0*/  FMUL R4, R4, 1.4426950216293334961 ;  /* 0x3fb8aa3b04047820 */ /* 0x000fe20000400000 */
[----:B------:R-:W-:Y:S01]  /*1dc0*/  FMUL R5, R5, 1.4426950216293334961 ;  /* 0x3fb8aa3b05057820 */ /* 0x000fe20000400000 */
[----:B------:R-:W-:Y:S01]  /*1dd0*/  FMUL R6, R6, 1.4426950216293334961 ;  /* 0x3fb8aa3b06067820 */ /* 0x000fe20000400000 */
[----:B------:R-:W-:Y:S01]  /*1de0*/  FMUL R7, R7, 1.4426950216293334961 ;  /* 0x3fb8aa3b07077820 */ /* 0x000fe20000400000 */
[--C-:B------:R-:W-:Y:S01]  /*1df0*/  FFMA R8, R8, UR4, -R3.reuse ;  /* 0x0000000408087c23 */ /* 0x100fe20008000803 */
[--C-:B------:R-:W-:Y:S01]  /*1e00*/  FFMA R9, R9, UR4, -R3.reuse ;  /* 0x0000000409097c23 */ /* 0x100fe20008000803 */
[----:B------:R-:W-:Y:S01]  /*1e10*/  MUFU.EX2 R4, R4 ;  /* 0x0000000400047308 */ /* 0x000fe20000000800 */
[--C-:B------:R-:W-:Y:S01]  /*1e20*/  FFMA R10, R10, UR4, -R3.reuse ;  /* 0x000000040a0a7c23 */ /* 0x100fe20008000803 */
[----:B------:R-:W-:Y:S01]  /*1e30*/  FMUL R8, R8, 1.4426950216293334961 ;  /* 0x3fb8aa3b08087820 */ /* 0x000fe20000400000 */
[----:B------:R-:W-:Y:S01]  /*1e40*/  FMUL R9, R9, 1.4426950216293334961 ;  /* 0x3fb8aa3b09097820 */ /* 0x000fe20000400000 */
[--C-:B------:R-:W-:Y:S01]  /*1e50*/  FFMA R11, R11, UR4, -R3.reuse ;  /* 0x000000040b0b7c23 */ /* 0x100fe20008000803 */
[----:B------:R-:W-:Y:S01]  /*1e60*/  FMUL R10, R10, 1.4426950216293334961 ;  /* 0x3fb8aa3b0a0a7820 */ /* 0x000fe20000400000 */
[--C-:B------:R-:W-:Y:S01]  /*1e70*/  FFMA R12, R12, UR4, -R3.reuse ;  /* 0x000000040c0c7c23 */ /* 0x100fe20008000803 */
[--C-:B------:R-:W-:Y:S01]  /*1e80*/  FFMA R13, R13, UR4, -R3.reuse ;  /* 0x000000040d0d7c23 */ /* 0x100fe20008000803 */
[----:B------:R-:W2:Y:S01]  /*1e90*/  MUFU.EX2 R5, R5 ;  /* 0x0000000500057308 */ /* 0x000ea20000000800 */
[----:B------:R-:W-:Y:S01]  /*1ea0*/  FMUL R11, R11, 1.4426950216293334961 ;  /* 0x3fb8aa3b0b0b7820 */ /* 0x000fe20000400000 */
[----:B------:R-:W-:Y:S01]  /*1eb0*/  FMUL R12, R12, 1.4426950216293334961 ;  /* 0x3fb8aa3b0c0c7820 */ /* 0x000fe20000400000 */
[----:B------:R-:W-:Y:S01]  /*1ec0*/  FMUL R13, R13, 1.4426950216293334961 ;  /* 0x3fb8aa3b0d0d7820 */ /* 0x000fe20000400000 */
[--C-:B------:R-:W-:Y:S01]  /*1ed0*/  FFMA R14, R14, UR4, -R3.reuse ;  /* 0x000000040e0e7c23 */ /* 0x100fe20008000803 */
[--C-:B------:R-:W-:Y:S01]  /*1ee0*/  FFMA R15, R15, UR4, -R3.reuse ;  /* 0x000000040f0f7c23 */ /* 0x100fe20008000803 */
[--C-:B------:R-:W-:Y:S01]  /*1ef0*/  FFMA R16, R16, UR4, -R3.reuse ;  /* 0x0000000410107c23 */ /* 0x100fe20008000803 */
[--C-:B------:R-:W-:Y:S01]  /*1f00*/  FFMA R17, R17, UR4, -R3.reuse ;  /* 0x0000000411117c23 */ /* 0x100fe20008000803 */
[----:B------:R-:W3:Y:S01]  /*1f10*/  MUFU.EX2 R6, R6 ;  /* 0x0000000600067308 */ /* 0x000ee20000000800 */
[----:B------:R-:W-:Y:S01]  /*1f20*/  FMUL R14, R14, 1.4426950216293334961 ;  /* 0x3fb8aa3b0e0e7820 */ /* 0x000fe20000400000 */
[----:B------:R-:W-:Y:S01]  /*1f30*/  FMUL R15, R15, 1.4426950216293334961 ;  /* 0x3fb8aa3b0f0f7820 */ /* 0x000fe20000400000 */
[----:B------:R-:W-:Y:S01]  /*1f40*/  FMUL R16, R16, 1.4426950216293334961 ;  /* 0x3fb8aa3b10107820 */ /* 0x000fe20000400000 */
[----:B------:R-:W-:Y:S01]  /*1f50*/  FMUL R17, R17, 1.4426950216293334961 ;  /* 0x3fb8aa3b11117820 */ /* 0x000fe20000400000 */
[--C-:B------:R-:W-:Y:S01]  /*1f60*/  FFMA R18, R18, UR4, -R3.reuse ;  /* 0x0000000412127c23 */ /* 0x100fe20008000803 */
[--C-:B------:R-:W-:Y:S01]  /*1f70*/  FFMA R19, R19, UR4, -R3.reuse ;  /* 0x0000000413137c23 */ /* 0x100fe20008000803 */
[----:B------:R-:W-:Y:S01]  /*1f80*/  FFMA R20, R20, UR4, -R3 ;  /* 0x0000000414147c23 */ /* 0x000fe20008000803 */
[----:B------:R-:W4:Y:S01]  /*1f90*/  MUFU.EX2 R7, R7 ;  /* 0x0000000700077308 */ /* 0x000f220000000800 */
[----:B--2---:R-:W-:Y:S01]  /*1fa0*/  FADD R47, R4, R5 ;  /* 0x00000005042f7221 */ /* 0x004fe20000000000 */
[----:B------:R-:W-:Y:S01]  /*1fb0*/  FMUL R18, R18, 1.4426950216293334961 ;  /* 0x3fb8aa3b12127820 */ /* 0x000fe20000400000 */
[----:B------:R-:W-:Y:S01]  /*1fc0*/  FMUL R19, R19, 1.4426950216293334961 ;  /* 0x3fb8aa3b13137820 */ /* 0x000fe20000400000 */
[----:B------:R-:W-:Y:S01]  /*1fd0*/  FMUL R20, R20, 1.4426950216293334961 ;  /* 0x3fb8aa3b14147820 */ /* 0x000fe20000400000 */
[--C-:B------:R-:W-:Y:S01]  /*1fe0*/  FFMA R21, R21, UR4, -R3.reuse ;  /* 0x0000000415157c23 */ /* 0x100fe20008000803 */
[--C-:B------:R-:W-:Y:S01]  /*1ff0*/  FFMA R22, R22, UR4, -R3.reuse ;  /* 0x0000000416167c23 */ /* 0x100fe20008000803 */
[----:B------:R-:W-:Y:S01]  /*2000*/  FFMA R23, R23, UR4, -R3 ;  /* 0x0000000417177c23 */ /* 0x000fe20008000803 */
[----:B------:R-:W2:Y:S01]  /*2010*/  MUFU.EX2 R8, R8 ;  /* 0x0000000800087308 */ /* 0x000ea20000000800 */
[----:B---3--:R-:W-:Y:S01]  /*2020*/  FADD R36, R6, R47 ;  /* 0x0000002f06247221 */ /* 0x008fe20000000000 */
[----:B------:R-:W-:Y:S01]  /*2030*/  FMUL R21, R21, 1.4426950216293334961 ;  /* 0x3fb8aa3b15157820 */ /* 0x000fe20000400000 */
[----:B------:R-:W-:Y:S01]  /*2040*/  FMUL R22, R22, 1.4426950216293334961 ;  /* 0x3fb8aa3b16167820 */ /* 0x000fe20000400000 */
[----:B------:R-:W-:Y:S01]  /*2050*/  FMUL R23, R23, 1.4426950216293334961 ;  /* 0x3fb8aa3b17177820 */ /* 0x000fe20000400000 */
[--C-:B------:R-:W-:Y:S01]  /*2060*/  FFMA R24, R24, UR4, -R3.reuse ;  /* 0x0000000418187c23 */ /* 0x100fe20008000803 */
[--C-:B------:R-:W-:Y:S01]  /*2070*/  FFMA R25, R25, UR4, -R3.reuse ;  /* 0x0000000419197c23 */ /* 0x100fe20008000803 */
[--C-:B------:R-:W-:Y:S01]  /*2080*/  FFMA R26, R26, UR4, -R3.reuse ;  /* 0x000000041a1a7c23 */ /* 0x100fe20008000803 */
[----:B------:R-:W3:Y:S01]  /*2090*/  MUFU.EX2 R9, R9 ;  /* 0x0000000900097308 */ /* 0x000ee20000000800 */
[----:B----4-:R-:W-:Y:S01]  /*20a0*/  FADD R47, R7, R36 ;  /* 0x00000024072f7221 */ /* 0x010fe20000000000 */
        /* <DEDUP_REMOVED lines=13> */
[--C-:B------:R-:W-:Y:S01]  /*2180*/  FFMA R31, R31, UR4, -R3.reuse ;  /* 0x000000041f1f7c23 */ /* 0x100fe20008000803 */
[----:B------:R-:W2:Y:S01]  /*2190*/  MUFU.EX2 R11, R11 ;  /* 0x0000000b000b7308 */ /* 0x000ea20000000800 */
[----:B---3--:R-:W-:Y:S01]  /*21a0*/  FADD R47, R9, R36 ;  /* 0x00000024092f7221 */ /* 0x008fe20000000000 */
[----:B------:R-:W-:Y:S01]  /*21b0*/  FMUL R30, R30, 1.4426950216293334961 ;  /* 0x3fb8aa3b1e1e7820 */ /* 0x000fe20000400000 */
[----:B------:R-:W-:Y:S01]  /*21c0*/  FMUL R32, R32, 1.4426950216293334961 ;  /* 0x3fb8aa3b20207820 */ /* 0x000fe20000400000 */
[--C-:B------:R-:W-:Y:S01]  /*21d0*/  FFMA R33, R33, UR4, -R3.reuse ;  /* 0x0000000421217c23 */ /* 0x100fe20008000803 */
[--C-:B------:R-:W-:Y:S01]  /*21e0*/  FFMA R34, R34, UR4, -R3.reuse ;  /* 0x0000000422227c23 */ /* 0x100fe20008000803 */
[----:B------:R-:W-:Y:S01]  /*21f0*/  FFMA R35, R35, UR4, -R3 ;  /* 0x0000000423237c23 */ /* 0x000fe20008000803 */
[----:B------:R-:W-:Y:S01]  /*2200*/  FMUL R31, R31, 1.4426950216293334961 ;  /* 0x3fb8aa3b1f1f7820 */ /* 0x000fe20000400000 */
[----:B------:R-:W3:Y:S01]  /*2210*/  MUFU.EX2 R12, R12 ;  /* 0x0000000c000c7308 */ /* 0x000ee20000000800 */
[----:B----4-:R-:W-:Y:S01]  /*2220*/  FADD R36, R10, R47 ;  /* 0x0000002f0a247221 */ /* 0x010fe20000000000 */
[----:B------:R-:W-:Y:S01]  /*2230*/  FMUL R33, R33, 1.4426950216293334961 ;  /* 0x3fb8aa3b21217820 */ /* 0x000fe20000400000 */
[----:B------:R-:W-:Y:S01]  /*2240*/  FMUL R34, R34, 1.4426950216293334961 ;  /* 0x3fb8aa3b22227820 */ /* 0x000fe20000400000 */
[----:B------:R-:W-:Y:S01]  /*2250*/  FMUL R35, R35, 1.4426950216293334961 ;  /* 0x3fb8aa3b23237820 */ /* 0x000fe20000400000 */
[----:B------:R-:W-:-:S02]  /*2260*/  F2FP.BF16.F32.PACK_AB R4, R5, R4 ;  /* 0x000000040504723e */ /* 0x000fc400000010ff */
[----:B------:R-:W-:Y:S01]  /*2270*/  F2FP.BF16.F32.PACK_AB R5, R7, R6 ;  /* 0x000000060705723e */ /* 0x000fe200000010ff */
[----:B------:R-:W4:Y:S01]  /*2280*/  MUFU.EX2 R13, R13 ;  /* 0x0000000d000d7308 */ /* 0x000f220000000800 */
[C---:B--2---:R-:W-:Y:S01]  /*2290*/  FADD R47, R11.reuse, R36 ;  /* 0x000000240b2f7221 */ /* 0x044fe20000000000 */
[----:B------:R-:W-:Y:S02]  /*22a0*/  F2FP.BF16.F32.PACK_AB R7, R11, R10 ;  /* 0x0000000a0b07723e */ /* 0x000fe400000010ff */
[----:B------:R-:W-:-:S04]  /*22b0*/  F2FP.BF16.F32.PACK_AB R6, R9, R8 ;  /* 0x000000080906723e */ /* 0x000fc800000010ff */
[----:B------:R-:W2:Y:S01]  /*22c0*/  MUFU.EX2 R14, R14 ;  /* 0x0000000e000e7308 */ /* 0x000ea20000000800 */
[----:B---3--:R-:W-:-:S07]  /*22d0*/  FADD R36, R12, R47 ;  /* 0x0000002f0c247221 */ /* 0x008fce0000000000 */
[----:B------:R-:W3:Y:S01]  /*22e0*/  MUFU.EX2 R15, R15 ;  /* 0x0000000f000f7308 */ /* 0x000ee20000000800 */
[C---:B----4-:R-:W-:Y:S01]  /*22f0*/  FADD R47, R13.reuse, R36 ;  /* 0x000000240d2f7221 */ /* 0x050fe20000000000 */
[----:B------:R-:W-:-:S06]  /*2300*/  F2FP.BF16.F32.PACK_AB R8, R13, R12 ;  /* 0x0000000c0d08723e */ /* 0x000fcc00000010ff */
[----:B------:R-:W4:Y:S01]  /*2310*/  MUFU.EX2 R16, R16 ;  /* 0x0000001000107308 */ /* 0x000f220000000800 */
[----:B--2---:R-:W-:-:S07]  /*2320*/  FADD R36, R14, R47 ;  /* 0x0000002f0e247221 */ /* 0x004fce0000000000 */
[----:B------:R-:W2:Y:S01]  /*2330*/  MUFU.EX2 R17, R17 ;  /* 0x0000001100117308 */ /* 0x000ea20000000800 */
[C---:B---3--:R-:W-:Y:S01]  /*2340*/  FADD R47, R15.reuse, R36 ;  /* 0x000000240f2f7221 */ /* 0x048fe20000000000 */
[----:B------:R-:W-:-:S06]  /*2350*/  F2FP.BF16.F32.PACK_AB R9, R15, R14 ;  /* 0x0000000e0f09723e */ /* 0x000fcc00000010ff */
[----:B------:R-:W3:Y:S01]  /*2360*/  MUFU.EX2 R18, R18 ;  /* 0x0000001200127308 */ /* 0x000ee20000000800 */
[----:B----4-:R-:W-:-:S07]  /*2370*/  FADD R36, R16, R47 ;  /* 0x0000002f10247221 */ /* 0x010fce0000000000 */
[----:B------:R-:W4:Y:S01]  /*2380*/  MUFU.EX2 R19, R19 ;  /* 0x0000001300137308 */ /* 0x000f220000000800 */
[C---:B--2---:R-:W-:Y:S01]  /*2390*/  FADD R47, R17.reuse, R36 ;  /* 0x00000024112f7221 */ /* 0x044fe20000000000 */
[----:B------:R-:W-:-:S06]  /*23a0*/  F2FP.BF16.F32.PACK_AB R10, R17, R16 ;  /* 0x00000010110a723e */ /* 0x000fcc00000010ff */
[----:B------:R-:W2:Y:S01]  /*23b0*/  MUFU.EX2 R20, R20 ;  /* 0x0000001400147308 */ /* 0x000ea20000000800 */
[----:B---3--:R-:W-:-:S07]  /*23c0*/  FADD R36, R18, R47 ;  /* 0x0000002f12247221 */ /* 0x008fce0000000000 */
[----:B------:R-:W3:Y:S01]  /*23d0*/  MUFU.EX2 R21, R21 ;  /* 0x0000001500157308 */ /* 0x000ee20000000800 */
[----:B----4-:R-:W-:-:S07]  /*23e0*/  FADD R47, R19, R36 ;  /* 0x00000024132f7221 */ /* 0x010fce0000000000 */
        /* <DEDUP_REMOVED lines=10> */
[----:B------:R-:W-:Y:S01]  /*2490*/  MUFU.EX2 R26, R26 ;  /* 0x0000001a001a7308 */ /* 0x000fe20000000800 */
[----:B---3--:R-:W-:-:S07]  /*24a0*/  FADD R38, R24, R47 ;  /* 0x0000002f18267221 */ /* 0x008fce0000000000 */
[----:B------:R-:W-:Y:S01]  /*24b0*/  MUFU.EX2 R27, R27 ;  /* 0x0000001b001b7308 */ /* 0x000fe20000000800 */
[----:B----4-:R-:W-:-:S07]  /*24c0*/  FADD R47, R25, R38 ;  /* 0x00000026192f7221 */ /* 0x010fce0000000000 */
[----:B------:R-:W-:Y:S08]  /*24d0*/  MUFU.EX2 R28, R28 ;  /* 0x0000001c001c7308 */ /* 0x000ff00000000800 */
[----:B------:R-:W2:Y:S08]  /*24e0*/  MUFU.EX2 R29, R29 ;  /* 0x0000001d001d7308 */ /* 0x000eb00000000800 */
[----:B------:R-:W3:Y:S08]  /*24f0*/  MUFU.EX2 R30, R30 ;  /* 0x0000001e001e7308 */ /* 0x000ef00000000800 */
[----:B------:R4:W-:Y:S01]  /*2500*/  MUFU.EX2 R49, R32 ;  /* 0x0000002000317308 */ /* 0x0009e20000000800 */
[----:B--2---:R-:W-:-:S07]  /*2510*/  F2FP.BF16.F32.PACK_AB R16, R29, R28 ;  /* 0x0000001c1d10723e */ /* 0x004fce00000010ff */
[----:B------:R-:W2:Y:S01]  /*2520*/  MUFU.EX2 R31, R31 ;  /* 0x0000001f001f7308 */ /* 0x000ea20000000800 */
[----:B----4-:R-:W-:-:S04]  /*2530*/  FADD R32, R26, R47 ;  /* 0x0000002f1a207221 */ /* 0x010fc80000000000 */
[----:B------:R-:W-:-:S03]  /*2540*/  FADD R11, R27, R32 ;  /* 0x000000201b0b7221 */ /* 0x000fc60000000000 */
[----:B------:R-:W4:Y:S01]  /*2550*/  MUFU.EX2 R36, R33 ;  /* 0x0000002100247308 */ /* 0x000f220000000800 */
[----:B------:R-:W-:Y:S01]  /*2560*/  FADD R14, R28, R11 ;  /* 0x0000000b1c0e7221 */ /* 0x000fe20000000000 */
[----:B------:R-:W-:-:S03]  /*2570*/  F2FP.BF16.F32.PACK_AB R11, R19, R18 ;  /* 0x00000012130b723e */ /* 0x000fc600000010ff */
[----:B------:R-:W-:Y:S01]  /*2580*/  FADD R15, R29, R14 ;  /* 0x0000000e1d0f7221 */ /* 0x000fe20000000000 */
[----:B------:R-:W-:Y:S02]  /*2590*/  F2FP.BF16.F32.PACK_AB R14, R25, R24 ;  /* 0x00000018190e723e */ /* 0x000fe400000010ff */
[----:B------:R-:W-:Y:S01]  /*25a0*/  MUFU.EX2 R38, R34 ;  /* 0x0000002200267308 */ /* 0x000fe20000000800 */
[----:B---3--:R-:W-:Y:S01]  /*25b0*/  FADD R18, R30, R15 ;  /* 0x0000000f1e127221 */ /* 0x008fe20000000000 */
[----:B------:R-:W-:Y:S02]  /*25c0*/  F2FP.BF16.F32.PACK_AB R15, R27, R26 ;  /* 0x0000001a1b0f723e */ /* 0x000fe400000010ff */
[C---:B--2---:R-:W-:Y:S01]  /*25d0*/  F2FP.BF16.F32.PACK_AB R17, R31.reuse, R30 ;  /* 0x0000001e1f11723e */ /* 0x044fe200000010ff */
[----:B------:R-:W-:-:S03]  /*25e0*/  FADD R20, R31, R18 ;  /* 0x000000121f147221 */ /* 0x000fc60000000000 */
[----:B------:R-:W2:Y:S01]  /*25f0*/  MUFU.EX2 R47, R35 ;  /* 0x00000023002f7308 */ /* 0x000ea20000000800 */
[----:B----4-:R-:W-:Y:S02]  /*2600*/  F2FP.BF16.F32.PACK_AB R18, R36, R49 ;  /* 0x000000312412723e */ /* 0x010fe400000010ff */
[----:B--2---:R-:W-:Y:S01]  /*2610*/  F2FP.BF16.F32.PACK_AB R19, R47, R38 ;  /* 0x000000262f13723e */ /* 0x004fe200000010ff */
[----:B01----:R-:W-:Y:S06]  /*2620*/  @!P2 BRA `(.L_x_9) ;  /* 0x000000000004a947 */ /* 0x003fec0003800000 */
[----:B------:R0:W-:Y:S02]  /*2630*/  STTM.x16 tmem[UR22], R4 ;  /* 0x00000004000079ed */ /* 0x0001e40008240016 */
.L_x_9:
[----:B-----5:R1:W-:Y:S01]  /*2640*/  STS.U16 [R2+UR11+0x4000], R39 ;  /* 0x0040002702007988 */ /* 0x0203e2000800040b */
[----:B0-----:R-:W-:Y:S01]  /*2650*/  FADD R4, -R3, -INF ;  /* 0xff80000003047421 */ /* 0x001fe20000000100 */
[----:B------:R-:W-:Y:S01]  /*2660*/  FADD R49, R49, R20 ;  /* 0x0000001431317221 */ /* 0x000fe20000000000 */
[----:B------:R-:W-:Y:S01]  /*2670*/  UIADD3 UR23, UPT, UPT, UR23, -0x20, URZ ;  /* 0xffffffe017177890 */ /* 0x000fe2000fffe0ff */
[----:B------:R1:W-:Y:S01]  /*2680*/  STS.U16 [R2+UR11+0x4200], R41 ;  /* 0x0042002902007988 */ /* 0x0003e2000800040b */
[----:B------:R-:W-:-:S03]  /*2690*/  FMUL R40, R4, 1.4426950216293334961 ;  /* 0x3fb8aa3b04287820 */ /* 0x000fc60000400000 */
[----:B------:R1:W-:Y:S03]  /*26a0*/  STS.U16 [R2+UR11+0x4400], R43 ;  /* 0x0044002b02007988 */ /* 0x0003e6000800040b */
[----:B------:R-:W0:Y:S01]  /*26b0*/  MUFU.EX2 R40, R40 ;  /* 0x0000002800287308 */ /* 0x000e220000000800 */
[----:B------:R1:W-:Y:S01]  /*26c0*/  STS.U16 [R2+UR11+0x4600], R45 ;  /* 0x0046002d02007988 */ /* 0x0003e2000800040b */
[----:B------:R-:W2:Y:S02]  /*26d0*/  FENCE.VIEW.ASYNC.T ;  /* 0x00000000000073c6 */ /* 0x000ea40000000200 */
[----:B--2---:R-:W-:Y:S06]  /*26e0*/  BAR.SYNC.DEFER_BLOCKING 0x0 ;  /* 0x0000000000007b1d */ /* 0x004fec0000010000 */
[----:B------:R-:W2:Y:S01]  /*26f0*/  LDTM.x32 R4, tmem[UR13] ;  /* 0x0000000d000479ee */ /* 0x000ea200082c0000 */
[----:B------:R-:W-:Y:S01]  /*2700*/  NOP ;  /* 0x0000000000007918 */ /* 0x000fe20000000000 */
[----:B-1----:R-:W-:Y:S05]  /*2710*/  @!P2 BRA `(.L_x_10) ;  /* 0x000000000084a947 */ /* 0x002fea0003800000 */
[C---:B0-2---:R-:W-:Y:S01]  /*2720*/  FMUL R4, R40.reuse, R4 ;  /* 0x0000000428047220 */ /* 0x045fe20000400000 */
[C---:B------:R-:W-:Y:S01]  /*2730*/  FMUL R5, R40.reuse, R5 ;  /* 0x0000000528057220 */ /* 0x040fe20000400000 */
        /* <DEDUP_REMOVED lines=29> */
[----:B------:R-:W-:-:S04]  /*2910*/  FMUL R35, R40, R35 ;  /* 0x0000002328237220 */ /* 0x000fc80000400000 */
[----:B------:R1:W-:Y:S03]  /*2920*/  STTM.x32 tmem[UR13], R4 ;  /* 0x00000004000079ed */ /* 0x0003e600082c000d */
.L_x_10:
[----:B--2---:R-:W2:Y:S02]  /*2930*/  FENCE.VIEW.ASYNC.T ;  /* 0x00000000000073c6 */ /* 0x004ea40000000200 */
[----:B--2---:R-:W-:Y:S01]  /*2940*/  BAR.SYNC.DEFER_BLOCKING 0x0 ;  /* 0x0000000000007b1d */ /* 0x004fe20000010000 */
[----:B------:R-:W-:Y:S01]  /*2950*/  FADD R49, R36, R49 ;  /* 0x0000003124317221 */ /* 0x000fe20000000000 */
[----:B------:R-:W-:-:S03]  /*2960*/  UISETP.GE.AND UP1, UPT, UR23, 0x1, UPT ;  /* 0x000000011700788c */ /* 0x000fc6000bf26270 */
[----:B------:R-:W-:-:S04]  /*2970*/  FADD R38, R38, R49 ;  /* 0x0000003126267221 */ /* 0x000fc80000000000 */
[----:B------:R-:W-:-:S04]  /*2980*/  FADD R47, R47, R38 ;  /* 0x000000262f2f7221 */ /* 0x000fc80000000000 */
[----:B0-----:R-:W-:Y:S01]  /*2990*/  FADD R47, R40, R47 ;  /* 0x0000002f282f7221 */ /* 0x001fe20000000000 */
[----:B------:R0:W-:Y:S06]  /*29a0*/  MEMBAR.ALL.CTA ;  /* 0x0000000000007992 */ /* 0x0001ec0000008000 */
[----:B0-----:R-:W0:Y:S02]  /*29b0*/  FENCE.VIEW.ASYNC.S ;  /* 0x00000000000073c6 */ /* 0x001e240000000000 */
[----:B0-----:R-:W-:Y:S06]  /*29c0*/  BAR.SYNC.DEFER_BLOCKING 0x0 ;  /* 0x0000000000007b1d */ /* 0x001fec0000010000 */
[----:B------:R-:W-:Y:S05]  /*29d0*/  @!P3 BRA `(.L_x_11) ;  /* 0x000000000074b947 */ /* 0x000fea0003800000 */
[----:B------:R-:W-:Y:S01]  /*29e0*/  UIADD3 UR5, UPT, UPT, UR11, 0x4000, URZ ;  /* 0x000040000b057890 */ /* 0x000fe2000fffe0ff */
[----:B------:R-:W-:Y:S01]  /*29f0*/  UMOV UR4, URZ ;  /* 0x000000ff00047c82 */ /* 0x000fe20008000000 */
[----:B------:R-:W-:Y:S02]  /*2a00*/  UIADD3 UR6, UPT, UPT, UR12, 0x88, URZ ;  /* 0x000000880c067890 */ /* 0x000fe4000fffe0ff */
[----:B------:R-:W-:Y:S02]  /*2a10*/  USHF.R.U32.HI UR5, URZ, 0x4, UR5 ;  /* 0x00000004ff057899 */ /* 0x000fe40008011605 */
[----:B------:R-:W-:Y:S02]  /*2a20*/  UIADD3 UR18, UPT, UPT, UR12, 0x20, URZ ;  /* 0x000000200c127890 */ /* 0x000fe4000fffe0ff */
[----:B------:R-:W-:Y:S02]  /*2a30*/  USGXT.U32 UR16, UR5, 0xe ;  /* 0x0000000e0510789a */ /* 0x000fe40008000000 */
[----:B------:R-:W-:-:S02]  /*2a40*/  UIADD3 UR19, UPT, UPT, UR12, 0x90, URZ ;  /* 0x000000900c137890 */ /* 0x000fc4000fffe0ff */
[----:B------:R-:W-:Y:S02]  /*2a50*/  UIADD3 UR28, UP2, UPT, UR16, 0x2, URZ ;  /* 0x00000002101c7890 */ /* 0x000fe4000ff5e0ff */
[----:B------:R-:W-:Y:S02]  /*2a60*/  UIADD3 UR21, UPT, UPT, UR12, 0x20, URZ ;  /* 0x000000200c157890 */ /* 0x000fe4000fffe0ff */
[----:B------:R-:W-:Y:S02]  /*2a70*/  UIADD3.X UR29, UPT, UPT, UR4, -0x7fffbfe0, URZ, UP2, !UPT ;  /* 0x80004020041d7890 */ /* 0x000fe400097fe4ff */
[----:B------:R-:W-:Y:S01]  /*2a80*/  UIADD3 UR20, UPT, UPT, UR12, 0x98, URZ ;  /* 0x000000980c147890 */ /* 0x000fe2000fffe0ff */
        /* <DEDUP_REMOVED lines=9> */
[----:B------:R0:W-:Y:S01]  /*2b20*/  UTCHMMA tmem[UR7], gdesc[UR16], tmem[UR12], tmem[UR26], idesc[UR27], UPT ;  /* 0x00ff1a10070079ea */ /* 0x0001e2000b80000c */
[----:B------:R-:W-:Y:S01]  /*2b30*/  UMOV UR36, 0x0 ;  /* 0x0000000000247882 */ /* 0x000fe20000000000 */
[----:B------:R-:W-:Y:S01]  /*2b40*/  UMOV UR37, 0x8080490 ;  /* 0x0808049000257882 */ /* 0x000fe20000000000 */
[----:B------:R0:W-:Y:S01]  /*2b50*/  UTCHMMA tmem[UR6], gdesc[UR28], tmem[UR12], tmem[UR30], idesc[UR31], UPT ;  /* 0x00ff1e1c060079ea */ /* 0x0001e2000b80000c */
[----:B------:R-:W-:Y:S01]  /*2b60*/  UMOV UR4, UR4 ;  /* 0x0000000400047c82 */ /* 0x000fe20008000000 */
[----:B------:R0:W-:Y:S01]  /*2b70*/  UTCHMMA tmem[UR19], gdesc[UR16], tmem[UR18], tmem[UR34], idesc[UR35], UPT ;  /* 0x00ff2210130079ea */ /* 0x0001e2000b800012 */
[----:B------:R0:W-:Y:S01]  /*2b80*/  UTCHMMA tmem[UR20], gdesc[UR28], tmem[UR21], tmem[UR36], idesc[UR37], UPT ;  /* 0x00ff241c140079ea */ /* 0x0001e2000b800015 */
[----:B------:R0:W-:Y:S01]  /*2b90*/  UTCBAR [UR4], URZ ;  /* 0x000000ff040073e9 */ /* 0x0001e200080000ff */
[----:B------:R-:W-:Y:S01]  /*2ba0*/  NOP ;  /* 0x0000000000007918 */ /* 0x000fe20000000000 */
.L_x_11:
[----:B------:R-:W-:Y:S01]  /*2bb0*/  FSEL R3, R3, -INF , P2 ;  /* 0xff80000003037808 */ /* 0x000fe20001000000 */
[----:B0-----:R-:W-:Y:S01]  /*2bc0*/  UMOV UR4, URZ ;  /* 0x000000ff00047c82 */ /* 0x001fe20008000000 */
[----:B------:R-:W-:Y:S01]  /*2bd0*/  FSEL R58, R47, 1, P2 ;  /* 0x3f8000002f3a7808 */ /* 0x000fe20001000000 */
[----:B------:R-:W-:Y:S06]  /*2be0*/  BRA.U !UP1, `(.L_x_12) ;  /* 0x0000001509d87547 */ /* 0x000fec000b800000 */
[----:B------:R-:W-:Y:S01]  /*2bf0*/  USHF.R.U32.HI UR30, URZ, 0x4, UR11 ;  /* 0x00000004ff1e7899 */ /* 0x000fe2000801160b */
[----:B------:R-:W-:Y:S01]  /*2c00*/  SHF.L.U32 R59, R37, 0x5, RZ ;  /* 0x00000005253b7819 */ /* 0x000fe200000006ff */
[----:B------:R-:W-:Y:S01]  /*2c10*/  UIADD3 UR6, UPT, UPT, UR11, 0x5000, URZ ;  /* 0x000050000b067890 */ /* 0x000fe2000fffe0ff */
[----:B-1----:R-:W-:Y:S01]  /*2c20*/  HFMA2 R12, -RZ, RZ, 0, 0 ;  /* 0x00000000ff0c7431 */ /* 0x002fe200000001ff */
[----:B------:R-:W-:Y:S01]  /*2c30*/  USGXT.U32 UR30, UR30, 0xe ;  /* 0x0000000e1e1e789a */ /* 0x000fe20008000000 */
[----:B------:R-:W-:Y:S01]  /*2c40*/  MOV R80, R3 ;  /* 0x0000000300507202 */ /* 0x000fe20000000f00 */
[----:B------:R-:W-:Y:S01]  /*2c50*/  USHF.R.U32.HI UR4, URZ, 0x4, UR8 ;  /* 0x00000004ff047899 */ /* 0x000fe20008011608 */
[----:B------:R-:W-:Y:S01]  /*2c60*/  MOV R60, R59 ;  /* 0x0000003b003c7202 */ /* 0x000fe20000000f00 */
[----:B------:R-:W-:Y:S02]  /*2c70*/  USHF.R.U32.HI UR6, URZ, 0x4, UR6 ;  /* 0x00000004ff067899 */ /* 0x000fe40008011606 */
[----:B------:R-:W-:-:S02]  /*2c80*/  USHF.L.U32 UR28, UR9, 0x5, URZ ;  /* 0x00000005091c7899 */ /* 0x000fc400080006ff */
[----:B------:R-:W-:Y:S01]  /*2c90*/  UIADD3 UR16, UP2, UPT, UR30, 0x1000080, URZ ;  /* 0x010000801e107890 */ /* 0x000fe2000ff5e0ff */
[----:B------:R-:W-:Y:S01]  /*2ca0*/  UMOV UR5, URZ ;  /* 0x000000ff00057c82 */ /* 0x000fe20008000000 */
[----:B------:R-:W-:Y:S02]  /*2cb0*/  USGXT.U32 UR4, UR4, 0xe ;  /* 0x0000000e0404789a */ /* 0x000fe40008000000 */
[----:B------:R-:W-:Y:S01]  /*2cc0*/  MOV R61, UR28 ;  /* 0x0000001c003d7c02 */ /* 0x000fe20008000f00 */
[----:B------:R-:W-:Y:S02]  /*2cd0*/  USGXT.U32 UR8, UR6, 0xe ;  /* 0x0000000e0608789a */ /* 0x000fe40008000000 */
[----:B------:R-:W-:Y:S02]  /*2ce0*/  UIADD3.X UR17, UPT, UPT, UR5, 0x40004040, URZ, UP2, !UPT ;  /* 0x4000404005117890 */ /* 0x000fe400097fe4ff */
[----:B------:R-:W-:Y:S02]  /*2cf0*/  UIADD3 UR38, UP2, UPT, UR16, 0x180, URZ ;  /* 0x0000018010267890 */ /* 0x000fe4000ff5e0ff */
[----:B------:R-:W-:Y:S01]  /*2d00*/  UIADD3 UR40, UP3, UPT, UR16, 0x200, URZ ;  /* 0x0000020010287890 */ /* 0x000fe2000ff7e0ff */
[----:B------:R-:W-:Y:S01]  /*2d10*/  UMOV UR20, 0xfffffffe ;  /* 0xfffffffe00147882 */ /* 0x000fe20000000000 */
[----:B------:R-:W-:Y:S01]  /*2d20*/  UMOV UR21, 0x7fffbfdf ;  /* 0x7fffbfdf00157882 */ /* 0x000fe20000000000 */
[----:B------:R-:W-:Y:S01]  /*2d30*/  UMOV UR9, URZ ;  /* 0x000000ff00097c82 */ /* 0x000fe20008000000 */
[----:B------:R-:W-:-:S02]  /*2d40*/  UISETP.NE.U32.AND UP1, UPT, UR24, URZ, UPT ;  /* 0x000000ff1800728c */ /* 0x000fc4000bf25070 */
[----:B------:R-:W-:Y:S01]  /*2d50*/  UIADD3.64 UR18, UPT, UPT, UR4, -UR20, URZ ;  /* 0x8000001404127297 */ /* 0x000fe2000fffe0ff */
[----:B------:R-:W0:Y:S01]  /*2d60*/  LDCU UR42, c[0x0][0x3a8] ;  /* 0x00007500ff2a77ac */ /* 0x000e220008000800 */
[----:B------:R-:W-:Y:S02]  /*2d70*/  ULOP3.LUT UR30, UR30, 0x1000000, URZ, 0xfc, !UPT ;  /* 0x010000001e1e7892 */ /* 0x000fe4000f8efcff */
[----:B------:R-:W-:Y:S02]  /*2d80*/  UIADD3.X UR39, UPT, UPT, UR17, URZ, URZ, UP2, !UPT ;  /* 0x000000ff11277290 */ /* 0x000fe400097fe4ff */
[----:B------:R-:W-:Y:S02]  /*2d90*/  UIADD3.X UR41, UPT, UPT, UR17, URZ, URZ, UP3, !UPT ;  /* 0x000000ff11297290 */ /* 0x000fe40009ffe4ff */
[----:B------:R-:W-:Y:S01]  /*2da0*/  UIADD3.64 UR20, UPT, UPT, UR8, -UR20, URZ ;  /* 0x8000001408147297 */ /* 0x000fe2000fffe0ff */
[----:B------:R-:W-:Y:S01]  /*2db0*/  UMOV UR29, 0x1 ;  /* 0x00000001001d7882 */ /* 0x000fe20000000000 */
[----:B------:R-:W-:Y:S01]  /*2dc0*/  UMOV UR6, URZ ;  /* 0x000000ff00067c82 */ /* 0x000fe20008000000 */
[----:B------:R-:W-:Y:S01]  /*2dd0*/  UMOV UR24, UR4 ;  /* 0x0000000400187c82 */ /* 0x000fe20008000000 */
[----:B------:R-:W-:Y:S01]  /*2de0*/  UMOV UR25, 0x80004020 ;  /* 0x8000402000197882 */ /* 0x000fe20000000000 */
[----:B------:R-:W-:Y:S01]  /*2df0*/  UMOV UR26, UR8 ;  /* 0x00000008001a7c82 */ /* 0x000fe20008000000 */
[----:B------:R-:W-:-:S06]  /*2e00*/  UMOV UR27, 0x80004020 ;  /* 0x80004020001b7882 */ /* 0x000fcc0000000000 */
.L_x_17:
[----:B------:R-:W-:-:S04]  /*2e10*/  IMAD.WIDE R4, R60, 0x2, R70 ;  /* 0x000000023c047825 */ /* 0x000fc800078e0246 */
[C---:B------:R-:W-:Y:S02]  /*2e20*/  IMAD.WIDE R6, R60.reuse, 0x2, R68 ;  /* 0x000000023c067825 */ /* 0x040fe400078e0244 */
[----:B------:R-:W2:Y:S02]  /*2e30*/  LDG.E.U16 R5, desc[UR32][R4.64] ;  /* 0x0000002004057981 */ /* 0x000ea4000c1e1500 */
[C---:B------:R-:W-:Y:S02]  /*2e40*/  IMAD.WIDE R8, R60.reuse, 0x2, R66 ;  /* 0x000000023c087825 */ /* 0x040fe400078e0242 */
[----:B------:R-:W3:Y:S02]  /*2e50*/  LDG.E.U16 R7, desc[UR32][R6.64] ;  /* 0x0000002006077981 */ /* 0x000ee4000c1e1500 */
[----:B------:R-:W-:Y:S02]  /*2e60*/  IMAD.WIDE R10, R60, 0x2, R64 ;  /* 0x000000023c0a7825 */ /* 0x000fe400078e0240 */
[----:B------:R-:W4:Y:S04]  /*2e70*/  LDG.E.U16 R9, desc[UR32][R8.64] ;  /* 0x0000002008097981 */ /* 0x000f28000c1e1500 */
[----:B------:R-:W5:Y:S01]  /*2e80*/  LDG.E.U16 R11, desc[UR32][R10.64] ;  /* 0x000000200a0b7981 */ /* 0x000f62000c1e1500 */
[----:B------:R-:W-:-:S02]  /*2e90*/  UMOV UR8, 0x1 ;  /* 0x0000000100087882 */ /* 0x000fc40000000000 */
[----:B------:R-:W-:-:S04]  /*2ea0*/  @!UP0 UIADD3 UR8, UPT, UPT, -UR8, 0x100000, URZ ;  /* 0x0010000008088890 */ /* 0x000fc8000fffe1ff */
[----:B------:R-:W-:Y:S02]  /*2eb0*/  @!UP0 USHF.L.U32 UR9, UR8, 0xb, URZ ;  /* 0x0000000b08098899 */ /* 0x000fe400080006ff */
[----:B------:R-:W-:Y:S01]  /*2ec0*/  @!UP0 USHF.L.U32 UR8, UR8, 0x1, URZ ;  /* 0x0000000108088899 */ /* 0x000fe200080006ff */
[----:B------:R-:W-:Y:S01]  /*2ed0*/  VOTEU.ALL UP2, P1 ;  /* 0x0000000000ff7886 */ /* 0x000fe20000840000 */
[----:B--2---:R1:W-:Y:S04]  /*2ee0*/  STS.U16 [R2+UR11+0x4800], R5 ;  /* 0x0048000502007988 */ /* 0x0043e8000800040b */
[----:B---3--:R1:W-:Y:S04]  /*2ef0*/  STS.U16 [R2+UR11+0x4a00], R7 ;  /* 0x004a000702007988 */ /* 0x0083e8000800040b */
[----:B----4-:R1:W-:Y:S04]  /*2f00*/  STS.U16 [R2+UR11+0x4c00], R9 ;  /* 0x004c000902007988 */ /* 0x0103e8000800040b */
[----:B-----5:R1:W-:Y:S01]  /*2f10*/  STS.U16 [R2+UR11+0x4e00], R11 ;  /* 0x004e000b02007988 */ /* 0x0203e2000800040b */
[----:B------:R2:W-:Y:S06]  /*2f20*/  MEMBAR.ALL.CTA ;  /* 0x0000000000007992 */ /* 0x0005ec0000008000 */
[----:B--2---:R-:W-:Y:S04]  /*2f30*/  FENCE.VIEW.ASYNC.S ;  /* 0x00000000000073c6 */ /* 0x004fe80000000000 */
[----:B------:R-:W2:Y:S02]  /*2f40*/  FENCE.VIEW.ASYNC.S ;  /* 0x00000000000073c6 */ /* 0x000ea40000000000 */
[----:B--2---:R1:W2:Y:S02]  /*2f50*/  @!UP2 SYNCS.EXCH.64 URZ, [UR11+0x5810], UR8 ;  /* 0x005810080bffa5b2 */ /* 0x0042a40008000100 */
[----:B--2---:R-:W-:Y:S06]  /*2f60*/  BAR.SYNC.DEFER_BLOCKING 0x0 ;  /* 0x0000000000007b1d */ /* 0x004fec0000010000 */
[----:B-1----:R-:W-:Y:S05]  /*2f70*/  BRA.U UP1, `(.L_x_13) ;  /* 0x0000000101507547 */ /* 0x002fea000b800000 */
[----:B------:R-:W-:Y:S02]  /*2f80*/  UIADD3 UR4, UPT, UPT, UR12, 0x60, URZ ;  /* 0x000000600c047890 */ /* 0x000fe4000fffe0ff */
[----:B------:R-:W-:Y:S02]  /*2f90*/  UIADD3 UR43, UPT, UPT, UR12, 0x60, URZ ;  /* 0x000000600c2b7890 */ /* 0x000fe4000fffe0ff */
        /* <DEDUP_REMOVED lines=8> */
[----:B------:R1:W-:Y:S01]  /*3020*/  UTCHMMA gdesc[UR30], gdesc[UR24], tmem[UR15], tmem[UR34], idesc[UR35], !UPT ;  /* 0x00ff22181e0075ea */ /* 0x0003e2000f80000f */
[----:B------:R-:W-:Y:S01]  /*3030*/  UMOV UR9, URZ ;  /* 0x000000ff00097c82 */ /* 0x000fe20008000000 */
        /* <DEDUP_REMOVED lines=8> */
.L_x_13:
[----:B------:R-:W2:Y:S01]  /*30c0*/  SYNCS.PHASECHK.TRANS64.TRYWAIT P2, [UR11+0x5810], RZ ;  /* 0x005810ffff0075a7 */ /* 0x000ea2000804110b */
[----:B------:R-:W-:Y:S01]  /*30d0*/  SHF.L.U32 R3, R12, 0x1f, RZ ;  /* 0x0000001f0c037819 */ /* 0x000fe200000006ff */
[----:B--2---:R-:W-:Y:S06]  /*30e0*/  @!P2 BRA `(.L_x_14) ;  /* 0x000000280094a947 */ /* 0x004fec0003800000 */
.L_x_23:
[----:B------:R-:W-:Y:S01]  /*30f0*/  BAR.SYNC.DEFER_BLOCKING 0x0 ;  /* 0x0000000000007b1d */ /* 0x000fe20000010000 */
[----:B------:R-:W-:-:S04]  /*3100*/  IMAD.WIDE R36, R61, 0x2, R62 ;  /* 0x000000023d247825 */ /* 0x000fc800078e023e */
[C---:B------:R-:W-:Y:S01]  /*3110*/  IMAD.WIDE R38, R61.reuse, 0x2, R56 ;  /* 0x000000023d267825 */ /* 0x040fe200078e0238 */
[----:B------:R-:W2:Y:S03]  /*3120*/  LDTM.x32 R4, tmem[UR13+0x40] ;  /* 0x0000400d000479ee */ /* 0x000ea600082c0000 */
[----:B------:R-:W-:-:S04]  /*3130*/  IMAD.WIDE R40, R61, 0x2, R54 ;  /* 0x000000023d287825 */ /* 0x000fc800078e0236 */
[----:B------:R-:W-:Y:S01]  /*3140*/  IMAD.WIDE R42, R61, 0x2, R52 ;  /* 0x000000023d2a7825 */ /* 0x000fe200078e0234 */
[----:B------:R-:W2:Y:S01]  /*3150*/  @!P1 SYNCS.CCTL.IV [UR11+0x5810] ;  /* 0x00581000ff0099b1 */ /* 0x000ea2000800000b */
[----:B------:R-:W-:Y:S01]  /*3160*/  NOP ;  /* 0x0000000000007918 */ /* 0x000fe20000000000 */
[----:B--2---:R-:W2:Y:S02]  /*3170*/  SYNCS.PHASECHK.TRANS64.TRYWAIT P2, [UR14], R3 ;  /* 0x00000003ff0075a7 */ /* 0x004ea4000804110e */
[----:B--2---:R-:W-:Y:S05]  /*3180*/  @!P2 BRA `(.L_x_15) ;  /* 0x000000280078a947 */ /* 0x004fea0003800000 */
.L_x_24:
[----:B------:R2:W3:Y:S04]  /*3190*/  LDG.E.U16 R79, desc[UR32][R36.64] ;  /* 0x00000020244f7981 */ /* 0x0004e8000c1e1500 */
[----:B------:R4:W5:Y:S04]  /*31a0*/  LDG.E.U16 R81, desc[UR32][R38.64] ;  /* 0x0000002026517981 */ /* 0x000968000c1e1500 */
[----:B------:R1:W5:Y:S04]  /*31b0*/  LDG.E.U16 R83, desc[UR32][R40.64] ;  /* 0x0000002028537981 */ /* 0x000368000c1e1500 */
[----:B------:R0:W5:Y:S02]  /*31c0*/  LDG.E.U16 R85, desc[UR32][R42.64] ;  /* 0x000000202a557981 */ /* 0x000164000c1e1500 */
[----:B0-----:R-:W-:Y:S01]  /*31d0*/  FMUL R3, R4, UR42 ;  /* 0x0000002a04037c20 */ /* 0x001fe20008400000 */
[----:B------:R-:W-:Y:S01]  /*31e0*/  FMUL R44, R5, UR42 ;  /* 0x0000002a052c7c20 */ /* 0x000fe20008400000 */
[----:B------:R-:W-:Y:S01]  /*31f0*/  FMUL R45, R6, UR42 ;  /* 0x0000002a062d7c20 */ /* 0x000fe20008400000 */
[----:B------:R-:W-:Y:S01]  /*3200*/  FMUL R46, R7, UR42 ;  /* 0x0000002a072e7c20 */ /* 0x000fe20008400000 */
[----:B------:R-:W-:Y:S01]  /*3210*/  FMUL R47, R8, UR42 ;  /* 0x0000002a082f7c20 */ /* 0x000fe20008400000 */
[----:B--2---:R-:W-:Y:S01]  /*3220*/  FMUL R36, R10, UR42 ;  /* 0x0000002a0a247c20 */ /* 0x004fe20008400000 */
[----:B------:R-:W-:Y:S01]  /*3230*/  FMUL R37, R11, UR42 ;  /* 0x0000002a0b257c20 */ /* 0x000fe20008400000 */
[----:B------:R-:W-:Y:S01]  /*3240*/  FMNMX3 R44, R3, R44, R45, !PT ;  /* 0x0000002c032c7276 */ /* 0x000fe2000780002d */
[----:B------:R-:W-:Y:S01]  /*3250*/  FMUL R3, R9, UR42 ;  /* 0x0000002a09037c20 */ /* 0x000fe20008400000 */
[----:B----4-:R-:W-:Y:S01]  /*3260*/  FMUL R38, R12, UR42 ;  /* 0x0000002a0c267c20 */ /* 0x010fe20008400000 */
[----:B------:R-:W-:Y:S01]  /*3270*/  ULEA UR14, UR29, UR11, 0x3 ;  /* 0x0000000b1d0e7291 */ /* 0x000fe2000f8e18ff */
[----:B------:R-:W-:Y:S01]  /*3280*/  FMNMX3 R44, R44, R46, R47, !PT ;  /* 0x0000002e2c2c7276 */ /* 0x000fe2000780002f */
[----:B-1----:R-:W-:-:S02]  /*3290*/  UMOV UR4, UR5 ;  /* 0x0000000500047c82 */ /* 0x002fc40008000000 */
[----:B------:R-:W-:Y:S01]  /*32a0*/  UIADD3 UR14, UPT, UPT, UR14, 0x5800, URZ ;  /* 0x000058000e0e7890 */ /* 0x000fe2000fffe0ff */
        /* <DEDUP_REMOVED lines=34> */
[----:B------:R-:W-:-:S03]  /*34d0*/  FMUL R37, R35, UR42 ;  /* 0x0000002a23257c20 */ /* 0x000fc60008400000 */
[----:B------:R-:W-:-:S04]  /*34e0*/  FMNMX3 R3, R38, R3, R36, !PT ;  /* 0x0000000326037276 */ /* 0x000fc80007800024 */
[----:B------:R-:W-:-:S05]  /*34f0*/  FMNMX3 R3, R3, R37, R80, !PT ;  /* 0x0000002503037276 */ /* 0x000fca0007800050 */
        /* <DEDUP_REMOVED lines=18> */
[----:B------:R-:W0:Y:S01]  /*3620*/  MUFU.EX2 R5, R5 ;  /* 0x0000000500057308 */ /* 0x000e220000000800 */
[----:B------:R-:W-:Y:S01]  /*3630*/  FMUL R10, R10, 1.4426950216293334961 ;  /* 0x3fb8aa3b0a0a7820 */ /* 0x000fe20000400000 */
[--C-:B------:R-:W-:Y:S01]  /*3640*/  FFMA R12, R12, UR42, -R3.reuse ;  /* 0x0000002a0c0c7c23 */ /* 0x100fe20008000803 */
[--C-:B------:R-:W-:Y:S01]  /*3650*/  FFMA R13, R13, UR42, -R3.reuse ;  /* 0x0000002a0d0d7c23 */ /* 0x100fe20008000803 */
[--C-:B------:R-:W-:Y:S01]  /*3660*/  FFMA R16, R16, UR42, -R3.reuse ;  /* 0x0000002a10107c23 */ /* 0x100fe20008000803 */
[--C-:B------:R-:W-:Y:S01]  /*3670*/  FFMA R17, R17, UR42, -R3.reuse ;  /* 0x0000002a11117c23 */ /* 0x100fe20008000803 */
[----:B------:R-:W-:Y:S01]  /*3680*/  FMUL R12, R12, 1.4426950216293334961 ;  /* 0x3fb8aa3b0c0c7820 */ /* 0x000fe20000400000 */
[----:B------:R-:W-:Y:S01]  /*3690*/  FMUL R9, R13, 1.4426950216293334961 ;  /* 0x3fb8aa3b0d097820 */ /* 0x000fe20000400000 */
[----:B------:R1:W2:Y:S01]  /*36a0*/  MUFU.EX2 R37, R6 ;  /* 0x0000000600257308 */ /* 0x0002a20000000800 */
[----:B------:R-:W-:Y:S01]  /*36b0*/  FMUL R16, R16, 1.4426950216293334961 ;  /* 0x3fb8aa3b10107820 */ /* 0x000fe20000400000 */
[----:B------:R-:W-:Y:S01]  /*36c0*/  FMUL R13, R17, 1.4426950216293334961 ;  /* 0x3fb8aa3b110d7820 */ /* 0x000fe20000400000 */
[--C-:B------:R-:W-:Y:S01]  /*36d0*/  FFMA R18, R18, UR42, -R3.reuse ;  /* 0x0000002a12127c23 */ /* 0x100fe20008000803 */
[--C-:B------:R-:W-:Y:S01]  /*36e0*/  FFMA R19, R19, UR42, -R3.reuse ;  /* 0x0000002a13137c23 */ /* 0x100fe20008000803 */
[--C-:B------:R-:W-:Y:S01]  /*36f0*/  FFMA R20, R20, UR42, -R3.reuse ;  /* 0x0000002a14147c23 */ /* 0x100fe20008000803 */
[--C-:B------:R-:W-:Y:S01]  /*3700*/  FFMA R21, R21, UR42, -R3.reuse ;  /* 0x0000002a15157c23 */ /* 0x100fe20008000803 */
[----:B------:R-:W-:Y:S01]  /*3710*/  FMUL R18, R18, 1.4426950216293334961 ;  /* 0x3fb8aa3b12127820 */ /* 0x000fe20000400000 */
[----:B------:R-:W4:Y:S01]  /*3720*/  MUFU.EX2 R4, R4 ;  /* 0x0000000400047308 */ /* 0x000f220000000800 */
[----:B-1----:R-:W-:Y:S01]  /*3730*/  FMUL R6, R11, 1.4426950216293334961 ;  /* 0x3fb8aa3b0b067820 */ /* 0x002fe20000400000 */
[--C-:B------:R-:W-:Y:S01]  /*3740*/  FFMA R22, R22, UR42, -R3.reuse ;  /* 0x0000002a16167c23 */ /* 0x100fe20008000803 */
[--C-:B------:R-:W-:Y:S01]  /*3750*/  FFMA R23, R23, UR42, -R3.reuse ;  /* 0x0000002a17177c23 */ /* 0x100fe20008000803 */
[--C-:B------:R-:W-:Y:S01]  /*3760*/  FFMA R24, R24, UR42, -R3.reuse ;  /* 0x0000002a18187c23 */ /* 0x100fe20008000803 */
[--C-:B------:R-:W-:Y:S01]  /*3770*/  FFMA R25, R25, UR42, -R3.reuse ;  /* 0x0000002a19197c23 */ /* 0x100fe20008000803 */
[--C-:B------:R-:W-:Y:S01]  /*3780*/  FFMA R26, R26, UR42, -R3.reuse ;  /* 0x0000002a1a1a7c23 */ /* 0x100fe20008000803 */
[--C-:B------:R-:W-:Y:S01]  /*3790*/  FFMA R27, R27, UR42, -R3.reuse ;  /* 0x0000002a1b1b7c23 */ /* 0x100fe20008000803 */
[----:B------:R1:W0:Y:S01]  /*37a0*/  MUFU.EX2 R38, R8 ;  /* 0x0000000800267308 */ /* 0x0002220000000800 */
[--C-:B------:R-:W-:Y:S01]  /*37b0*/  FFMA R28, R28, UR42, -R3.reuse ;  /* 0x0000002a1c1c7c23 */ /* 0x100fe20008000803 */
[--C-:B------:R-:W-:Y:S01]  /*37c0*/  FFMA R29, R29, UR42, -R3.reuse ;  /* 0x0000002a1d1d7c23 */ /* 0x100fe20008000803 */
[--C-:B------:R-:W-:Y:S01]  /*37d0*/  FFMA R30, R30, UR42, -R3.reuse ;  /* 0x0000002a1e1e7c23 */ /* 0x100fe20008000803 */
[--C-:B------:R-:W-:Y:S01]  /*37e0*/  FFMA R31, R31, UR42, -R3.reuse ;  /* 0x0000002a1f1f7c23 */ /* 0x100fe20008000803 */
[--C-:B------:R-:W-:Y:S01]  /*37f0*/  FFMA R32, R32, UR42, -R3.reuse ;  /* 0x0000002a20207c23 */ /* 0x100fe20008000803 */
[--C-:B------:R-:W-:Y:S01]  /*3800*/  FFMA R33, R33, UR42, -R3.reuse ;  /* 0x0000002a21217c23 */ /* 0x100fe20008000803 */
[--C-:B------:R-:W-:Y:S01]  /*3810*/  FFMA R34, R34, UR42, -R3.reuse ;  /* 0x0000002a22227c23 */ /* 0x100fe20008000803 */
[----:B------:R-:W0:Y:S01]  /*3820*/  MUFU.EX2 R7, R7 ;  /* 0x0000000700077308 */ /* 0x000e220000000800 */
[----:B-1----:R-:W-:Y:S01]  /*3830*/  FMUL R8, R15, 1.4426950216293334961 ;  /* 0x3fb8aa3b0f087820 */ /* 0x002fe20000400000 */
[----:B------:R-:W-:Y:S01]  /*3840*/  FFMA R35, R35, UR42, -R3 ;  /* 0x0000002a23237c23 */ /* 0x000fe20008000803 */
[----:B------:R-:W-:Y:S01]  /*3850*/  FMUL R11, R20, 1.4426950216293334961 ;  /* 0x3fb8aa3b140b7820 */ /* 0x000fe20000400000 */
[----:B------:R-:W-:Y:S01]  /*3860*/  FMUL R22, R22, 1.4426950216293334961 ;  /* 0x3fb8aa3b16167820 */ /* 0x000fe20000400000 */
[----:B------:R-:W-:Y:S01]  /*3870*/  FMUL R23, R23, 1.4426950216293334961 ;  /* 0x3fb8aa3b17177820 */ /* 0x000fe20000400000 */
[----:B------:R-:W-:Y:S01]  /*3880*/  FMUL R24, R24, 1.4426950216293334961 ;  /* 0x3fb8aa3b18187820 */ /* 0x000fe20000400000 */
[----:B------:R-:W-:Y:S01]  /*3890*/  FMUL R25, R25, 1.4426950216293334961 ;  /* 0x3fb8aa3b19197820 */ /* 0x000fe20000400000 */
[----:B------:R0:W-:Y:S01]  /*38a0*/  MUFU.EX2 R41, R14 ;  /* 0x0000000e00297308 */ /* 0x0001e20000000800 */
[----:B------:R-:W-:Y:S01]  /*38b0*/  FMUL R26, R26, 1.4426950216293334961 ;  /* 0x3fb8aa3b1a1a7820 */ /* 0x000fe20000400000 */
[----:B------:R-:W-:Y:S01]  /*38c0*/  FMUL R27, R27, 1.4426950216293334961 ;  /* 0x3fb8aa3b1b1b7820 */ /* 0x000fe20000400000 */
[----:B------:R-:W-:Y:S01]  /*38d0*/  FMUL R28, R28, 1.4426950216293334961 ;  /* 0x3fb8aa3b1c1c7820 */ /* 0x000fe20000400000 */
[----:B------:R-:W-:Y:S01]  /*38e0*/  FMUL R29, R29, 1.4426950216293334961 ;  /* 0x3fb8aa3b1d1d7820 */ /* 0x000fe20000400000 */
[----:B------:R-:W-:Y:S01]  /*38f0*/  FMUL R30, R30, 1.4426950216293334961 ;  /* 0x3fb8aa3b1e1e7820 */ /* 0x000fe20000400000 */
[----:B------:R-:W-:Y:S01]  /*3900*/  FMUL R31, R31, 1.4426950216293334961 ;  /* 0x3fb8aa3b1f1f7820 */ /* 0x000fe20000400000 */
[----:B------:R-:W-:Y:S01]  /*3910*/  FMUL R32, R32, 1.4426950216293334961 ;  /* 0x3fb8aa3b20207820 */ /* 0x000fe20000400000 */
[----:B------:R1:W1:Y:S01]  /*3920*/  MUFU.EX2 R39, R10 ;  /* 0x0000000a00277308 */ /* 0x0002620000000800 */
[----:B0-----:R-:W-:Y:S01]  /*3930*/  FADD R14, R36, R5 ;  /* 0x00000005240e7221 */ /* 0x001fe20000000000 */
[----:B------:R-:W-:Y:S01]  /*3940*/  FMUL R33, R33, 1.4426950216293334961 ;  /* 0x3fb8aa3b21217820 */ /* 0x000fe20000400000 */
[----:B------:R-:W-:Y:S01]  /*3950*/  FMUL R34, R34, 1.4426950216293334961 ;  /* 0x3fb8aa3b22227820 */ /* 0x000fe20000400000 */
[----:B------:R-:W-:Y:S01]  /*3960*/  FMUL R35, R35, 1.4426950216293334961 ;  /* 0x3fb8aa3b23237820 */ /* 0x000fe20000400000 */
[----:B--2---:R-:W-:Y:S01]  /*3970*/  FADD R15, R37, R14 ;  /* 0x0000000e250f7221 */ /* 0x004fe20000000000 */
[----:B------:R-:W-:Y:S01]  /*3980*/  F2FP.BF16.F32.PACK_AB R36, R5, R36 ;  /* 0x000000240524723e */ /* 0x000fe200000010ff */
[----:B------:R-:W-:Y:S01]  /*3990*/  FADD R80, -R3, R80 ;  /* 0x0000005003507221 */ /* 0x000fe20000000100 */
[----:B------:R-:W0:Y:S01]  /*39a0*/  MUFU.EX2 R6, R6 ;  /* 0x0000000600067308 */ /* 0x000e220000000800 */
[C---:B----4-:R-:W-:Y:S01]  /*39b0*/  FADD R15, R4.reuse, R15 ;  /* 0x0000000f040f7221 */ /* 0x050fe20000000000 */
[----:B-1----:R-:W-:Y:S01]  /*39c0*/  FMUL R10, R19, 1.4426950216293334961 ;  /* 0x3fb8aa3b130a7820 */ /* 0x002fe20000400000 */
[----:B------:R-:W-:Y:S01]  /*39d0*/  F2FP.BF16.F32.PACK_AB R37, R4, R37 ;  /* 0x000000250425723e */ /* 0x000fe200000010ff */
[----:B------:R-:W-:Y:S01]  /*39e0*/  FMUL R80, R80, 1.4426950216293334961 ;  /* 0x3fb8aa3b50507820 */ /* 0x000fe20000400000 */
[----:B------:R-:W-:Y:S01]  /*39f0*/  FADD R14, R38, R15 ;  /* 0x0000000f260e7221 */ /* 0x000fe20000000000 */
[----:B------:R-:W-:-:S02]  /*3a00*/  F2FP.BF16.F32.PACK_AB R38, R7, R38 ;  /* 0x000000260726723e */ /* 0x000fc400000010ff */
[----:B------:R1:W2:Y:S01]  /*3a10*/  MUFU.EX2 R40, R12 ;  /* 0x0000000c00287308 */ /* 0x0002a20000000800 */
[----:B------:R-:W-:-:S04]  /*3a20*/  FADD R14, R7, R14 ;  /* 0x0000000e070e7221 */ /* 0x000fc80000000000 */
[----:B------:R-:W-:-:S03]  /*3a30*/  FADD R15, R39, R14 ;  /* 0x0000000e270f7221 */ /* 0x000fc60000000000 */
[----:B------:R-:W4:Y:S01]  /*3a40*/  MUFU.EX2 R9, R9 ;  /* 0x0000000900097308 */ /* 0x000f220000000800 */
[C---:B0-----:R-:W-:Y:S01]  /*3a50*/  FADD R15, R6.reuse, R15 ;  /* 0x0000000f060f7221 */ /* 0x041fe20000000000 */
[----:B-1----:R-:W-:Y:S01]  /*3a60*/  FMUL R12, R21, 1.4426950216293334961 ;  /* 0x3fb8aa3b150c7820 */ /* 0x002fe20000400000 */
[----:B------:R-:W-:-:S05]  /*3a70*/  F2FP.BF16.F32.PACK_AB R39, R6, R39 ;  /* 0x000000270627723e */ /* 0x000fca00000010ff */
[----:B------:R-:W0:Y:S01]  /*3a80*/  MUFU.EX2 R8, R8 ;  /* 0x0000000800087308 */ /* 0x000e220000000800 */
[----:B--2---:R-:W-:-:S07]  /*3a90*/  FADD R14, R40, R15 ;  /* 0x0000000f280e7221 */ /* 0x004fce0000000000 */
[----:B------:R-:W1:Y:S01]  /*3aa0*/  MUFU.EX2 R42, R16 ;  /* 0x00000010002a7308 */ /* 0x000e620000000800 */
[C---:B----4-:R-:W-:Y:S01]  /*3ab0*/  FADD R14, R9.reuse, R14 ;  /* 0x0000000e090e7221 */ /* 0x050fe20000000000 */
[----:B------:R-:W-:-:S03]  /*3ac0*/  F2FP.BF16.F32.PACK_AB R40, R9, R40 ;  /* 0x000000280928723e */ /* 0x000fc600000010ff */
[----:B------:R-:W-:-:S03]  /*3ad0*/  FADD R15, R41, R14 ;  /* 0x0000000e290f7221 */ /* 0x000fc60000000000 */
[----:B------:R-:W2:Y:S01]  /*3ae0*/  MUFU.EX2 R13, R13 ;  /* 0x0000000d000d7308 */ /* 0x000ea20000000800 */
[C---:B0-----:R-:W-:Y:S01]  /*3af0*/  FADD R15, R8.reuse, R15 ;  /* 0x0000000f080f7221 */ /* 0x041fe20000000000 */
[----:B------:R-:W-:-:S06]  /*3b00*/  F2FP.BF16.F32.PACK_AB R41, R8, R41 ;  /* 0x000000290829723e */ /* 0x000fcc00000010ff */
[----:B------:R-:W0:Y:S01]  /*3b10*/  MUFU.EX2 R43, R18 ;  /* 0x00000012002b7308 */ /* 0x000e220000000800 */
[----:B-1----:R-:W-:-:S07]  /*3b20*/  FADD R14, R42, R15 ;  /* 0x0000000f2a0e7221 */ /* 0x002fce0000000000 */
[----:B------:R-:W1:Y:S01]  /*3b30*/  MUFU.EX2 R10, R10 ;  /* 0x0000000a000a7308 */ /* 0x000e620000000800 */
[C---:B--2---:R-:W-:Y:S01]  /*3b40*/  FADD R14, R13.reuse, R14 ;  /* 0x0000000e0d0e7221 */ /* 0x044fe20000000000 */
[----:B------:R-:W-:-:S06]  /*3b50*/  F2FP.BF16.F32.PACK_AB R42, R13, R42 ;  /* 0x0000002a0d2a723e */ /* 0x000fcc00000010ff */
[----:B------:R-:W-:Y:S01]  /*3b60*/  MUFU.EX2 R11, R11 ;  /* 0x0000000b000b7308 */ /* 0x000fe20000000800 */
[----:B0-----:R-:W-:-:S07]  /*3b70*/  FADD R5, R43, R14 ;  /* 0x0000000e2b057221 */ /* 0x001fce0000000000 */
[----:B------:R-:W0:Y:S01]  /*3b80*/  MUFU.EX2 R12, R12 ;  /* 0x0000000c000c7308 */ /* 0x000e220000000800 */
[C---:B-1----:R-:W-:Y:S01]  /*3b90*/  F2FP.BF16.F32.PACK_AB R43, R10.reuse, R43 ;  /* 0x0000002b0a2b723e */ /* 0x042fe200000010ff */
[----:B------:R-:W-:-:S06]  /*3ba0*/  FADD R10, R10, R5 ;  /* 0x000000050a0a7221 */ /* 0x000fcc0000000000 */
[----:B------:R-:W-:Y:S08]  /*3bb0*/  MUFU.EX2 R82, R22 ;  /* 0x0000001600527308 */ /* 0x000ff00000000800 */
[----:B------:R-:W1:Y:S01]  /*3bc0*/  MUFU.EX2 R87, R23 ;  /* 0x0000001700577308 */ /* 0x000e620000000800 */
[----:B0-----:R-:W-:Y:S01]  /*3bd0*/  F2FP.BF16.F32.PACK_AB R44, R12, R11 ;  /* 0x0000000b0c2c723e */ /* 0x001fe200000010ff */
[----:B------:R-:W-:-:S04]  /*3be0*/  FADD R11, R11, R10 ;  /* 0x0000000a0b0b7221 */ /* 0x000fc80000000000 */
[----:B------:R-:W-:Y:S02]  /*3bf0*/  FADD R95, R12, R11 ;  /* 0x0000000b0c5f7221 */ /* 0x000fe40000000000 */
[----:B------:R-:W-:Y:S08]  /*3c00*/  MUFU.EX2 R84, R24 ;  /* 0x0000001800547308 */ /* 0x000ff00000000800 */
[----:B------:R-:W0:Y:S01]  /*3c10*/  MUFU.EX2 R89, R25 ;  /* 0x0000001900597308 */ /* 0x000e220000000800 */
[----:B-1----:R-:W-:Y:S01]  /*3c20*/  F2FP.BF16.F32.PACK_AB R45, R87, R82 ;  /* 0x00000052572d723e */ /* 0x002fe200000010ff */
[----:B------:R-:W-:-:S04]  /*3c30*/  FADD R82, R82, R95 ;  /* 0x0000005f52527221 */ /* 0x000fc80000000000 */
[----:B------:R-:W-:Y:S02]  /*3c40*/  FADD R87, R87, R82 ;  /* 0x0000005257577221 */ /* 0x000fe40000000000 */
[----:B------:R-:W-:Y:S08]  /*3c50*/  MUFU.EX2 R86, R26 ;  /* 0x0000001a00567308 */ /* 0x000ff00000000800 */
[----:B------:R-:W1:Y:S01]  /*3c60*/  MUFU.EX2 R91, R27 ;  /* 0x0000001b005b7308 */ /* 0x000e620000000800 */
[----:B0-----:R-:W-:Y:S01]  /*3c70*/  F2FP.BF16.F32.PACK_AB R46, R89, R84 ;  /* 0x00000054592e723e */ /* 0x001fe200000010ff */
[----:B------:R-:W-:-:S04]  /*3c80*/  FADD R84, R84, R87 ;  /* 0x0000005754547221 */ /* 0x000fc80000000000 */
[----:B------:R-:W-:Y:S02]  /*3c90*/  FADD R89, R89, R84 ;  /* 0x0000005459597221 */ /* 0x000fe40000000000 */
[----:B------:R-:W-:Y:S08]  /*3ca0*/  MUFU.EX2 R93, R28 ;  /* 0x0000001c005d7308 */ /* 0x000ff00000000800 */
[----:B------:R-:W0:Y:S01]  /*3cb0*/  MUFU.EX2 R72, R29 ;  /* 0x0000001d00487308 */ /* 0x000e220000000800 */
[C---:B-1----:R-:W-:Y:S01]  /*3cc0*/  F2FP.BF16.F32.PACK_AB R47, R91.reuse, R86 ;  /* 0x000000565b2f723e */ /* 0x042fe200000010ff */
[----:B------:R-:W-:Y:S01]  /*3cd0*/  FADD R86, R86, R89 ;  /* 0x0000005956567221 */ /* 0x000fe20000000000 */
[----:B---3--:R1:W-:Y:S03]  /*3ce0*/  STS.U16 [R2+UR11+0x5000], R79 ;  /* 0x0050004f02007988 */ /* 0x0083e6000800040b */
[----:B------:R-:W-:-:S02]  /*3cf0*/  FADD R86, R91, R86 ;  /* 0x000000565b567221 */ /* 0x000fc40000000000 */
[----:B------:R-:W-:Y:S01]  /*3d00*/  MUFU.EX2 R73, R30 ;  /* 0x0000001e00497308 */ /* 0x000fe20000000800 */
[----:B-----5:R1:W-:Y:S04]  /*3d10*/  STS.U16 [R2+UR11+0x5200], R81 ;  /* 0x0052005102007988 */ /* 0x0203e8000800040b */
[----:B------:R1:W-:Y:S03]  /*3d20*/  STS.U16 [R2+UR11+0x5400], R83 ;  /* 0x0054005302007988 */ /* 0x0003e6000800040b */
[----:B------:R-:W2:Y:S01]  /*3d30*/  MUFU.EX2 R74, R31 ;  /* 0x0000001f004a7308 */ /* 0x000ea20000000800 */
[----:B0-----:R-:W-:Y:S01]  /*3d40*/  F2FP.BF16.F32.PACK_AB R48, R72, R93 ;  /* 0x0000005d4830723e */ /* 0x001fe200000010ff */
[----:B------:R1:W-:Y:S01]  /*3d50*/  STS.U16 [R2+UR11+0x5600], R85 ;  /* 0x0056005502007988 */ /* 0x0003e2000800040b */
[----:B------:R-:W-:-:S04]  /*3d60*/  FADD R93, R93, R86 ;  /* 0x000000565d5d7221 */ /* 0x000fc80000000000 */
[----:B------:R-:W-:Y:S01]  /*3d70*/  FADD R72, R72, R93 ;  /* 0x0000005d48487221 */ /* 0x000fe20000000000 */
[----:B------:R-:W-:Y:S08]  /*3d80*/  MUFU.EX2 R75, R32 ;  /* 0x00000020004b7308 */ /* 0x000ff00000000800 */
[----:B------:R-:W0:Y:S01]  /*3d90*/  MUFU.EX2 R76, R33 ;  /* 0x00000021004c7308 */ /* 0x000e220000000800 */
[----:B--2---:R-:W-:Y:S01]  /*3da0*/  F2FP.BF16.F32.PACK_AB R49, R74, R73 ;  /* 0x000000494a31723e */ /* 0x004fe200000010ff */
[----:B------:R-:W-:-:S04]  /*3db0*/  FADD R73, R73, R72 ;  /* 0x0000004849497221 */ /* 0x000fc80000000000 */
[----:B------:R-:W-:Y:S02]  /*3dc0*/  FADD R74, R74, R73 ;  /* 0x000000494a4a7221 */ /* 0x000fe40000000000 */
[----:B------:R-:W-:Y:S08]  /*3dd0*/  MUFU.EX2 R77, R34 ;  /* 0x00000022004d7308 */ /* 0x000ff00000000800 */
[----:B------:R-:W2:Y:S01]  /*3de0*/  MUFU.EX2 R78, R35 ;  /* 0x00000023004e7308 */ /* 0x000ea20000000800 */
[----:B0-----:R-:W-:Y:S01]  /*3df0*/  F2FP.BF16.F32.PACK_AB R50, R76, R75 ;  /* 0x0000004b4c32723e */ /* 0x001fe200000010ff */
[----:B------:R-:W-:-:S04]  /*3e00*/  FADD R75, R75, R74 ;  /* 0x0000004a4b4b7221 */ /* 0x000fc80000000000 */
[----:B------:R-:W-:Y:S01]  /*3e10*/  FADD R76, R76, R75 ;  /* 0x0000004b4c4c7221 */ /* 0x000fe20000000000 */
[----:B--2---:R-:W-:-:S03]  /*3e20*/  F2FP.BF16.F32.PACK_AB R51, R78, R77 ;  /* 0x0000004d4e33723e */ /* 0x004fc600000010ff */
[----:B------:R-:W-:Y:S01]  /*3e30*/  FADD R77, R77, R76 ;  /* 0x0000004c4d4d7221 */ /* 0x000fe20000000000 */
[----:B------:R0:W-:Y:S01]  /*3e40*/  STTM.x16 tmem[UR22], R36 ;  /* 0x00000024000079ed */ /* 0x0001e20008240016 */
[----:B------:R-:W2:Y:S02]  /*3e50*/  FENCE.VIEW.ASYNC.T ;  /* 0x00000000000073c6 */ /* 0x000ea40000000200 */
[----:B--2---:R-:W-:Y:S01]  /*3e60*/  BAR.SYNC.DEFER_BLOCKING 0x0 ;  /* 0x0000000000007b1d */ /* 0x004fe20000010000 */
[----:B------:R-:W-:-:S05]  /*3e70*/  FADD R78, R78, R77 ;  /* 0x0000004d4e4e7221 */ /* 0x000fca0000000000 */
[----:B------:R-:W2:Y:S01]  /*3e80*/  LDTM.x32 R4, tmem[UR13] ;  /* 0x0000000d000479ee */ /* 0x000ea200082c0000 */
[----:B------:R-:W-:Y:S01]  /*3e90*/  NOP ;  /* 0x0000000000007918 */ /* 0x000fe20000000000 */
[----:B0-----:R-:W2:Y:S02]  /*3ea0*/  MUFU.EX2 R37, R80 ;  /* 0x0000005000257308 */ /* 0x001ea40000000800 */
[C---:B--2---:R-:W-:Y:S01]  /*3eb0*/  FMUL R4, R37.reuse, R4 ;  /* 0x0000000425047220 */ /* 0x044fe20000400000 */
        /* <DEDUP_REMOVED lines=31> */
[----:B------:R1:W-:Y:S01]  /*40b0*/  STTM.x32 tmem[UR13], R4 ;  /* 0x00000004000079ed */ /* 0x0003e200082c000d */
[----:B------:R-:W0:Y:S02]  /*40c0*/  FENCE.VIEW.ASYNC.T ;  /* 0x00000000000073c6 */ /* 0x000e240000000200 */
[----:B0-----:R-:W-:Y:S06]  /*40d0*/  BAR.SYNC.DEFER_BLOCKING 0x0 ;  /* 0x0000000000007b1d */ /* 0x001fec0000010000 */
[----:B------:R0:W-:Y:S06]  /*40e0*/  MEMBAR.ALL.CTA ;  /* 0x0000000000007992 */ /* 0x0001ec0000008000 */
[----:B0-----:R-:W0:Y:S02]  /*40f0*/  FENCE.VIEW.ASYNC.S ;  /* 0x00000000000073c6 */ /* 0x001e240000000000 */
[----:B0-----:R-:W-:Y:S06]  /*4100*/  BAR.SYNC.DEFER_BLOCKING 0x0 ;  /* 0x0000000000007b1d */ /* 0x001fec0000010000 */
[----:B------:R-:W-:Y:S05]  /*4110*/  BRA.U UP1, `(.L_x_16) ;  /* 0x0000000101587547 */ /* 0x000fea000b800000 */
[----:B------:R-:W-:Y:S02]  /*4120*/  UIADD3 UR31, UPT, UPT, UR12, 0x88, URZ ;  /* 0x000000880c1f7890 */ /* 0x000fe4000fffe0ff */
[----:B------:R-:W-:Y:S02]  /*4130*/  UIADD3 UR43, UPT, UPT, UR12, 0x20, URZ ;  /* 0x000000200c2b7890 */ /* 0x000fe4000fffe0ff */
        /* <DEDUP_REMOVED lines=20> */
.L_x_16:
[----:B------:R-:W-:Y:S01]  /*4280*/  UIADD3 UR29, UPT, UPT, UR29, 0x1, URZ ;  /* 0x000000011d1d7890 */ /* 0x000fe2000fffe0ff */
[----:B------:R-:W-:Y:S01]  /*4290*/  FFMA R58, R37, R58, R78 ;  /* 0x0000003a253a7223 */ /* 0x000fe2000000004e */
[----:B------:R-:W-:Y:S01]  /*42a0*/  UIADD3 UR6, UPT, UPT, UR6, 0x20, URZ ;  /* 0x0000002006067890 */ /* 0x000fe2000fffe0ff */
[----:B------:R-:W-:Y:S01]  /*42b0*/  IADD3 R61, PT, PT, R61, UR28, RZ ;  /* 0x0000001c3d3d7c10 */ /* 0x000fe2000fffe0ff */
[----:B------:R-:W-:Y:S01]  /*42c0*/  UISETP.GT.AND UP2, UPT, UR29, 0x1, UPT ;  /* 0x000000011d00788c */ /* 0x000fe2000bf44270 */
[----:B------:R-:W-:Y:S02]  /*42d0*/  IADD3 R60, PT, PT, R59, R60, RZ ;  /* 0x0000003c3b3c7210 */ /* 0x000fe40007ffe0ff */
[----:B-1----:R-:W-:Y:S01]  /*42e0*/  MOV R12, UR4 ;  /* 0x00000004000c7c02 */ /* 0x002fe20008000f00 */
[----:B0-----:R-:W-:Y:S01]  /*42f0*/  USEL UR5, URZ, 0x1, !UP2 ;  /* 0x00000001ff057887 */ /* 0x001fe2000d000000 */
[----:B------:R-:W-:Y:S01]  /*4300*/  MOV R80, R3 ;  /* 0x0000000300507202 */ /* 0x000fe20000000f00 */
[----:B------:R-:W-:-:S02]  /*4310*/  USEL UR29, UR29, URZ, !UP2 ;  /* 0x000000ff1d1d7287 */ /* 0x000fc4000d000000 */
[----:B------:R-:W-:Y:S02]  /*4320*/  UISETP.GE.AND UP2, UPT, UR6, UR23, UPT ;  /* 0x000000170600728c */ /* 0x000fe4000bf46270 */
[----:B------:R-:W-:-:S07]  /*4330*/  ULOP3.LUT UR5, UR4, UR5, URZ, 0x3c, !UPT ;  /* 0x0000000504057292 */ /* 0x000fce000f8e3cff */
[----:B------:R-:W-:Y:S05]  /*4340*/  BRA.U !UP2, `(.L_x_17) ;  /* 0xffffffe90ab07547 */ /* 0x000fea000b83ffff */
.L_x_12:
[C---:B------:R-:W-:Y:S01]  /*4350*/  FMUL R2, R58.reuse, 8388608 ;  /* 0x4b0000003a027820 */ /* 0x040fe20000400000 */
[----:B------:R-:W-:Y:S01]  /*4360*/  FSETP.GEU.AND P3, PT, R58, 1.175494350822287508e-38, PT ;  /* 0x008000003a00780b */ /* 0x000fe20003f6e000 */
[----:B-1----:R-:W-:Y:S01]  /*4370*/  HFMA2 R5, -RZ, RZ, 1.443359375, -0.2030029296875 ;  /* 0x3dc6b27fff057431 */ /* 0x002fe200000001ff */
[----:B------:R-:W0:Y:S01]  /*4380*/  LDCU UR5, c[0x0][0x3f0] ;  /* 0x00007e00ff0577ac */ /* 0x000e220008000800 */
[----:B------:R-:W1:Y:S01]  /*4390*/  LDC.64 R38, c[0x0][0x398] ;  /* 0x0000e600ff267b82 */ /* 0x000e620000000a00 */
[----:B------:R-:W-:Y:S01]  /*43a0*/  FSEL R43, R2, R58, !P3 ;  /* 0x0000003a022b7208 */ /* 0x000fe20005800000 */
[----:B------:R-:W2:Y:S03]  /*43b0*/  LDCU.64 UR6, c[0x0][0x3e0] ;  /* 0x00007c00ff0677ac */ /* 0x000ea60008000a00 */
[C---:B------:R-:W-:Y:S02]  /*43c0*/  IADD3 R2, PT, PT, R43.reuse, -0x3f3504f3, RZ ;  /* 0xc0cafb0d2b027810 */ /* 0x040fe40007ffe0ff */
[----:B------:R-:W-:-:S02]  /*43d0*/  ISETP.GE.U32.AND P2, PT, R43, 0x7f800000, PT ;  /* 0x7f8000002b00780c */ /* 0x000fc40003f46070 */
[----:B------:R-:W-:-:S04]  /*43e0*/  LOP3.LUT R4, R2, 0xff800000, RZ, 0xc0, !PT ;  /* 0xff80000002047812 */ /* 0x000fc800078ec0ff */
[----:B------:R-:W-:Y:S01]  /*43f0*/  IADD3 R2, PT, PT, R43, -R4, RZ ;  /* 0x800000042b027210 */ /* 0x000fe20007ffe0ff */
[----:B0-----:R-:W-:-:S04]  /*4400*/  UISETP.GE.AND UP0, UPT, UR5, 0x1, UPT ;  /* 0x000000010500788c */ /* 0x001fc8000bf06270 */
[----:B------:R-:W-:Y:S01]  /*4410*/  FADD R36, R2, -1 ;  /* 0xbf80000002247421 */ /* 0x000fe20000000000 */
[----:B------:R-:W-:-:S03]  /*4420*/  FSEL R2, RZ, -23, P3 ;  /* 0xc1b80000ff027808 */ /* 0x000fc60001800000 */
[----:B------:R-:W-:-:S04]  /*4430*/  FFMA.FTZ R5, R36, R5, -0.16845393180847167969 ;  /* 0xbe2c7f3024057423 */ /* 0x000fc80000010005 */
[----:B------:R-:W-:-:S04]  /*4440*/  FFMA.FTZ R5, R36, R5, 0.1716887056827545166 ;  /* 0x3e2fcf2a24057423 */ /* 0x000fc80000010005 */
[----:B------:R-:W-:-:S04]  /*4450*/  FFMA.FTZ R5, R36, R5, -0.17900948226451873779 ;  /* 0xbe374e4324057423 */ /* 0x000fc80000010005 */
[----:B------:R-:W-:-:S04]  /*4460*/  FFMA.FTZ R5, R36, R5, 0.20512372255325317383 ;  /* 0x3e520bf424057423 */ /* 0x000fc80000010005 */
[----:B------:R-:W-:-:S04]  /*4470*/  FFMA.FTZ R5, R36, R5, -0.24046532809734344482 ;  /* 0xbe763c8b24057423 */ /* 0x000fc80000010005 */
[----:B------:R-:W-:-:S04]  /*4480*/  FFMA.FTZ R5, R36, R5, 0.28857114911079406738 ;  /* 0x3e93bf9924057423 */ /* 0x000fc80000010005 */
[----:B------:R-:W-:-:S04]  /*4490*/  FFMA.FTZ R5, R36, R5, -0.36067417263984680176 ;  /* 0xbeb8aa4924057423 */ /* 0x000fc80000010005 */
[----:B------:R-:W-:Y:S01]  /*44a0*/  FFMA.FTZ R5, R36, R5, 0.48089820146560668945 ;  /* 0x3ef6384a24057423 */ /* 0x000fe20000010005 */
[----:B-12---:R-:W-:Y:S06]  /*44b0*/  BRA.U !UP0, `(.L_x_18) ;  /* 0x0000000108107547 */ /* 0x006fec000b800000 */
[----:B------:R-:W-:-:S06]  /*44c0*/  USHF.L.U32 UR4, UR4, 0x1f, URZ ;  /* 0x0000001f04047899 */ /* 0x000fcc00080006ff */
[----:B------:R-:W-:-:S04]  /*44d0*/  MOV R6, UR4 ;  /* 0x0000000400067c02 */ /* 0x000fc80008000f00 */
[----:B------:R-:W0:Y:S02]  /*44e0*/  SYNCS.PHASECHK.TRANS64.TRYWAIT P3, [UR14], R6 ;  /* 0x00000006ff0075a7 */ /* 0x000e24000806110e */
[----:B0-----:R-:W-:Y:S05]  /*44f0*/  @!P3 BRA `(.L_x_19) ;  /* 0x0000001400a8b947 */ /* 0x001fea0003800000 */
.L_x_18:
[----:B------:R-:W-:Y:S01]  /*4500*/  BAR.SYNC.DEFER_BLOCKING 0x0 ;  /* 0x0000000000007b1d */ /* 0x000fe20000010000 */
[----:B------:R-:W-:Y:S01]  /*4510*/  FFMA.FTZ R41, R36, R5, -0.72134751081466674805 ;  /* 0xbf38aa3b24297423 */ /* 0x000fe20000010005 */
[----:B------:R-:W-:Y:S01]  /*4520*/  FSETP.GT.AND P3, PT, |R58|, 8.50705917302346158658e+37, PT ;  /* 0x7e8000003a00780b */ /* 0x000fe20003f64200 */
[----:B------:R-:W-:Y:S01]  /*4530*/  UIMAD UR4, UR10, UR6, URZ ;  /* 0x000000060a0472a4 */ /* 0x000fe2000f8e02ff */
[----:B------:R-:W-:Y:S01]  /*4540*/  I2FP.F32.S32 R37, R4 ;  /* 0x0000000400257245 */ /* 0x000fe20000201400 */
[----:B------:R-:W-:Y:S01]  /*4550*/  FMUL R41, R36, R41 ;  /* 0x0000002924297220 */ /* 0x000fe20000400000 */
[----:B------:R-:W-:Y:S01]  /*4560*/  FSETP.GEU.AND P5, PT, |R58|, 1.175494350822287508e-38, PT ;  /* 0x008000003a00780b */ /* 0x000fe20003fae200 */
[----:B------:R-:W-:Y:S01]  /*4570*/  USHF.L.U32 UR5, UR4, 0x1, URZ ;  /* 0x0000000104057899 */ /* 0x000fe200080006ff */
[----:B------:R-:W-:Y:S01]  /*4580*/  @P2 MOV R40, 0x7f800000 ;  /* 0x7f80000000282802 */ /* 0x000fe20000000f00 */
[----:B------:R-:W-:Y:S01]  /*4590*/  FMUL R41, R36, R41 ;  /* 0x0000002924297220 */ /* 0x000fe20000400000 */
[----:B------:R-:W-:Y:S01]  /*45a0*/  FFMA.FTZ R2, R37, 1.1920928955078125e-07, R2 ;  /* 0x3400000025027823 */ /* 0x000fe20000010002 */
[----:B------:R-:W-:-:S02]  /*45b0*/  FSETP.NEU.AND P4, PT, R43, RZ, PT ;  /* 0x000000ff2b00720b */ /* 0x000fc40003f8d000 */
[----:B------:R-:W-:Y:S01]  /*45c0*/  FFMA.FTZ R41, R36, 1.4426950216293334961, R41 ;  /* 0x3fb8aa3b24297823 */ /* 0x000fe20000010029 */
[----:B------:R-:W-:Y:S02]  /*45d0*/  IMAD R36, R0, UR7, RZ ;  /* 0x0000000700247c24 */ /* 0x000fe4000f8e02ff */
[----:B------:R-:W-:Y:S01]  /*45e0*/  @P3 FMUL R58, R58, 0.25 ;  /* 0x3e8000003a3a3820 */ /* 0x000fe20000400000 */
[----:B------:R-:W-:Y:S01]  /*45f0*/  FADD R41, R2, R41 ;  /* 0x0000002902297221 */ /* 0x000fe20000000000 */
[----:B------:R-:W-:Y:S01]  /*4600*/  @P2 FFMA.FTZ R41, R43, R40, +INF ;  /* 0x7f8000002b292423 */ /* 0x000fe20000010028 */
[----:B------:R-:W-:Y:S01]  /*4610*/  SHF.L.U32 R37, R36, 0x1, RZ ;  /* 0x0000000124257819 */ /* 0x000fe200000006ff */
[----:B------:R-:W-:Y:S01]  /*4620*/  @!P5 FMUL R58, R58, 16777216 ;  /* 0x4b8000003a3ad820 */ /* 0x000fe20000400000 */
[----:B------:R-:W-:Y:S02]  /*4630*/  IMAD.HI R36, R36, 0x2, RZ ;  /* 0x0000000224247827 */ /* 0x000fe400078e02ff */
[----:B------:R-:W-:Y:S01]  /*4640*/  IADD3 R2, P2, P6, R37, UR5, R38 ;  /* 0x0000000525027c10 */ /* 0x000fe2000fe5e026 */
[----:B------:R-:W0:Y:S02]  /*4650*/  @!P1 SYNCS.CCTL.IV [UR11+0x5800] ;  /* 0x00580000ff0099b1 */ /* 0x000e24000800000b */
[----:B0-----:R-:W-:Y:S01]  /*4660*/  BAR.SYNC.DEFER_BLOCKING 0x0 ;  /* 0x0000000000007b1d */ /* 0x001fe20000010000 */
[----:B------:R-:W-:Y:S01]  /*4670*/  UIMAD.WIDE UR4, UR4, 0x2, URZ ;  /* 0x00000002040478a5 */ /* 0x000fe2000f8e02ff */
[----:B------:R-:W-:-:S04]  /*4680*/  FSEL R80, R41, -INF , P4 ;  /* 0xff80000029507808 */ /* 0x000fc80002000000 */
[----:B------:R-:W0:Y:S02]  /*4690*/  MUFU.RCP R79, R58 ;  /* 0x0000003a004f7308 */ /* 0x000e240000001000 */
[----:B------:R-:W1:Y:S01]  /*46a0*/  LDC R37, c[0x0][0x3e8] ;  /* 0x0000fa00ff257b82 */ /* 0x000e620000000800 */
[----:B------:R-:W2:Y:S01]  /*46b0*/  LDTM.x32 R4, tmem[UR13] ;  /* 0x0000000d000479ee */ /* 0x000ea200082c0000 */
[----:B------:R-:W-:Y:S01]  /*46c0*/  FFMA R80, R80, 0.69314718246459960938, R3 ;  /* 0x3f31721850507823 */ /* 0x000fe20000000003 */
[----:B------:R-:W-:Y:S01]  /*46d0*/  IADD3.X R3, PT, PT, R36, UR5, R39, P2, P6 ;  /* 0x0000000524037c10 */ /* 0x000fe200097ec427 */
[----:B------:R-:W3:Y:S01]  /*46e0*/  LDCU UR4, c[0x0][0x3ec] ;  /* 0x00007d80ff0477ac */ /* 0x000ee20008000800 */
[----:B------:R-:W4:Y:S01]  /*46f0*/  @!P1 SYNCS.CCTL.IV [UR11+0x5808] ;  /* 0x00580800ff0099b1 */ /* 0x000f22000800000b */
[----:B------:R-:W-:Y:S01]  /*4700*/  NOP ;  /* 0x0000000000007918 */ /* 0x000fe20000000000 */
[----:B---3--:R-:W-:Y:S01]  /*4710*/  UIMAD UR4, UR10, UR4, URZ ;  /* 0x000000040a0472a4 */ /* 0x008fe2000f8e02ff */
[----:B-1----:R-:W-:-:S02]  /*4720*/  IMAD R105, R37, 0x30, RZ ;  /* 0x0000003025697824 */ /* 0x002fc400078e02ff */
[----:B--2---:R-:W-:Y:S01]  /*4730*/  @P3 FMUL R4, R4, 0.25 ;  /* 0x3e80000004043820 */ /* 0x004fe20000400000 */
[----:B------:R-:W-:Y:S01]  /*4740*/  @P3 FMUL R10, R10, 0.25 ;  /* 0x3e8000000a0a3820 */ /* 0x000fe20000400000 */
[----:B------:R-:W-:Y:S01]  /*4750*/  @P3 FMUL R11, R11, 0.25 ;  /* 0x3e8000000b0b3820 */ /* 0x000fe20000400000 */
[----:B------:R-:W-:Y:S01]  /*4760*/  @P3 FMUL R5, R5, 0.25 ;  /* 0x3e80000005053820 */ /* 0x000fe20000400000 */
[----:B------:R-:W-:Y:S01]  /*4770*/  @P3 FMUL R12, R12, 0.25 ;  /* 0x3e8000000c0c3820 */ /* 0x000fe20000400000 */
[----:B------:R-:W-:Y:S01]  /*4780*/  @P3 FMUL R14, R14, 0.25 ;  /* 0x3e8000000e0e3820 */ /* 0x000fe20000400000 */
[----:B------:R-:W-:Y:S01]  /*4790*/  @P3 FMUL R15, R15, 0.25 ;  /* 0x3e8000000f0f3820 */ /* 0x000fe20000400000 */
[----:B------:R-:W-:Y:S01]  /*47a0*/  @P3 FMUL R16, R16, 0.25 ;  /* 0x3e80000010103820 */ /* 0x000fe20000400000 */
[----:B------:R-:W-:Y:S01]  /*47b0*/  @P3 FMUL R17, R17, 0.25 ;  /* 0x3e80000011113820 */ /* 0x000fe20000400000 */
[----:B------:R-:W-:Y:S01]  /*47c0*/  @!P5 FMUL R4, R4, 16777216 ;  /* 0x4b8000000404d820 */ /* 0x000fe20000400000 */
[----:B------:R-:W-:Y:S01]  /*47d0*/  @!P5 FMUL R10, R10, 16777216 ;  /* 0x4b8000000a0ad820 */ /* 0x000fe20000400000 */
[----:B------:R-:W-:Y:S01]  /*47e0*/  @!P5 FMUL R11, R11, 16777216 ;  /* 0x4b8000000b0bd820 */ /* 0x000fe20000400000 */
[----:B------:R-:W-:Y:S01]  /*47f0*/  @P3 FMUL R8, R8, 0.25 ;  /* 0x3e80000008083820 */ /* 0x000fe20000400000 */
[----:B------:R-:W-:Y:S01]  /*4800*/  @P3 FMUL R20, R20, 0.25 ;  /* 0x3e80000014143820 */ /* 0x000fe20000400000 */
[----:B------:R-:W-:Y:S01]  /*4810*/  @P3 FMUL R21, R21, 0.25 ;  /* 0x3e80000015153820 */ /* 0x000fe20000400000 */
[----:B------:R-:W-:Y:S01]  /*4820*/  @!P5 FMUL R5, R5, 16777216 ;  /* 0x4b8000000505d820 */ /* 0x000fe20000400000 */
        /* <DEDUP_REMOVED lines=8> */
[----:B------:R-:W-:Y:S01]  /*48b0*/  @!P5 FMUL R16, R16, 16777216 ;  /* 0x4b8000001010d820 */ /* 0x000fe20000400000 */
[----:B------:R-:W-:Y:S01]  /*48c0*/  @!P5 FMUL R17, R17, 16777216 ;  /* 0x4b8000001111d820 */ /* 0x000fe20000400000 */
[C---:B0-----:R-:W-:Y:S01]  /*48d0*/  FMUL R81, R79.reuse, R4 ;  /* 0x000000044f517220 */ /* 0x041fe20000400000 */
[C---:B------:R-:W-:Y:S01]  /*48e0*/  FMUL R84, R79.reuse, R10 ;  /* 0x0000000a4f547220 */ /* 0x040fe20000400000 */
[----:B------:R-:W-:Y:S01]  /*48f0*/  FMUL R11, R79, R11 ;  /* 0x0000000b4f0b7220 */ /* 0x000fe20000400000 */
[----:B------:R-:W-:Y:S01]  /*4900*/  @!P5 FMUL R8, R8, 16777216 ;  /* 0x4b8000000808d820 */ /* 0x000fe20000400000 */
[----:B------:R-:W-:Y:S01]  /*4910*/  @!P5 FMUL R20, R20, 16777216 ;  /* 0x4b8000001414d820 */ /* 0x000fe20000400000 */
[----:B------:R-:W-:Y:S01]  /*4920*/  @!P5 FMUL R21, R21, 16777216 ;  /* 0x4b8000001515d820 */ /* 0x000fe20000400000 */
[----:B------:R-:W-:Y:S01]  /*4930*/  FMUL R4, R79, R5 ;  /* 0x000000054f047220 */ /* 0x000fe20000400000 */
[----:B------:R-:W-:Y:S01]  /*4940*/  @P3 FMUL R9, R9, 0.25 ;  /* 0x3e80000009093820 */ /* 0x000fe20000400000 */
[----:B------:R-:W-:Y:S01]  /*4950*/  @!P5 FMUL R6, R6, 16777216 ;  /* 0x4b8000000606d820 */ /* 0x000fe20000400000 */
[----:B------:R-:W-:Y:S01]  /*4960*/  @!P5 FMUL R7, R7, 16777216 ;  /* 0x4b8000000707d820 */ /* 0x000fe20000400000 */
[----:B------:R-:W-:Y:S01]  /*4970*/  @!P5 FMUL R13, R13, 16777216 ;  /* 0x4b8000000d0dd820 */ /* 0x000fe20000400000 */
[----:B------:R-:W-:Y:S01]  /*4980*/  @!P5 FMUL R18, R18, 16777216 ;  /* 0x4b8000001212d820 */ /* 0x000fe20000400000 */
[----:B------:R-:W-:Y:S01]  /*4990*/  @!P5 FMUL R19, R19, 16777216 ;  /* 0x4b8000001313d820 */ /* 0x000fe20000400000 */
[C---:B------:R-:W-:Y:S01]  /*49a0*/  FMUL R85, R79.reuse, R12 ;  /* 0x0000000c4f557220 */ /* 0x040fe20000400000 */
[C---:B------:R-:W-:Y:S01]  /*49b0*/  FMUL R86, R79.reuse, R14 ;  /* 0x0000000e4f567220 */ /* 0x040fe20000400000 */
[C---:B------:R-:W-:Y:S01]  /*49c0*/  FMUL R15, R79.reuse, R15 ;  /* 0x0000000f4f0f7220 */ /* 0x040fe20000400000 */
[C---:B------:R-:W-:Y:S01]  /*49d0*/  FMUL R87, R79.reuse, R16 ;  /* 0x000000104f577220 */ /* 0x040fe20000400000 */
[C---:B------:R-:W-:Y:S01]  /*49e0*/  FMUL R10, R79.reuse, R17 ;  /* 0x000000114f0a7220 */ /* 0x040fe20000400000 */
[C---:B------:R-:W-:Y:S01]  /*49f0*/  FMUL R83, R79.reuse, R8 ;  /* 0x000000084f537220 */ /* 0x040fe20000400000 */
[C---:B------:R-:W-:Y:S01]  /*4a00*/  FMUL R89, R79.reuse, R20 ;  /* 0x000000144f597220 */ /* 0x040fe20000400000 */
[----:B------:R-:W-:Y:S01]  /*4a10*/  FMUL R12, R79, R21 ;  /* 0x000000154f0c7220 */ /* 0x000fe20000400000 */
[----:B------:R-:W-:Y:S01]  /*4a20*/  F2FP.BF16.F32.PACK_AB R84, R11, R84 ;  /* 0x000000540b54723e */ /* 0x000fe200000010ff */
[----:B------:R-:W-:-:S02]  /*4a30*/  IMAD R5, R37, 0x18, RZ ;  /* 0x0000001825057824 */ /* 0x000fc400078e02ff */
        /* <DEDUP_REMOVED lines=15> */
[C---:B------:R-:W-:Y:S01]  /*4b30*/  FMUL R82, R79.reuse, R6 ;  /* 0x000000064f527220 */ /* 0x040fe20000400000 */
[C---:B------:R-:W-:Y:S01]  /*4b40*/  FMUL R7, R79.reuse, R7 ;  /* 0x000000074f077220 */ /* 0x040fe20000400000 */
[C---:B------:R-:W-:Y:S01]  /*4b50*/  FMUL R8, R79.reuse, R13 ;  /* 0x0000000d4f087220 */ /* 0x040fe20000400000 */
[C---:B------:R-:W-:Y:S01]  /*4b60*/  FMUL R88, R79.reuse, R18 ;  /* 0x000000124f587220 */ /* 0x040fe20000400000 */
[----:B------:R-:W-:Y:S01]  /*4b70*/  FMUL R19, R79, R19 ;  /* 0x000000134f137220 */ /* 0x000fe20000400000 */
[----:B------:R-:W-:Y:S01]  /*4b80*/  F2FP.BF16.F32.PACK_AB R81, R4, R81 ;  /* 0x000000510451723e */ /* 0x000fe200000010ff */
[----:B------:R-:W-:Y:S01]  /*4b90*/  IMAD R11, R37, 0xc, RZ ;  /* 0x0000000c250b7824 */ /* 0x000fe200078e02ff */
[----:B------:R-:W-:Y:S01]  /*4ba0*/  IADD3 R4, P6, PT, R105, R2, RZ ;  /* 0x0000000269047210 */ /* 0x000fe20007fde0ff */
[----:B------:R-:W-:Y:S01]  /*4bb0*/  IMAD R13, R37, 0x6, RZ ;  /* 0x00000006250d7824 */ /* 0x000fe200078e02ff */
[----:B------:R-:W-:Y:S01]  /*4bc0*/  F2FP.BF16.F32.PACK_AB R86, R15, R86 ;  /* 0x000000560f56723e */ /* 0x000fe200000010ff */
[----:B------:R-:W-:Y:S01]  /*4bd0*/  @!P5 FMUL R22, R22, 16777216 ;  /* 0x4b8000001616d820 */ /* 0x000fe20000400000 */
[----:B------:R-:W-:Y:S01]  /*4be0*/  F2FP.BF16.F32.PACK_AB R87, R10, R87 ;  /* 0x000000570a57723e */ /* 0x000fe200000010ff */
[----:B------:R-:W-:Y:S01]  /*4bf0*/  @!P5 FMUL R23, R23, 16777216 ;  /* 0x4b8000001717d820 */ /* 0x000fe20000400000 */
        /* <DEDUP_REMOVED lines=12> */
[----:B------:R-:W-:Y:S01]  /*4cc0*/  FMUL R6, R79, R9 ;  /* 0x000000094f067220 */ /* 0x000fe20000400000 */
[----:B------:R-:W-:Y:S01]  /*4cd0*/  F2FP.BF16.F32.PACK_AB R89, R12, R89 ;  /* 0x000000590c59723e */ /* 0x000fe200000010ff */
[----:B------:R-:W-:Y:S01]  /*4ce0*/  IMAD R15, R37, 0x24, RZ ;  /* 0x00000024250f7824 */ /* 0x000fe200078e02ff */
[----:B------:R-:W-:Y:S01]  /*4cf0*/  IADD3 R10, P2, PT, R5, R2, RZ ;  /* 0x00000002050a7210 */ /* 0x000fe20007f5e0ff */
[----:B------:R-:W-:Y:S01]  /*4d00*/  IMAD R21, R37, 0x14, RZ ;  /* 0x0000001425157824 */ /* 0x000fe200078e02ff */
[----:B------:R-:W-:Y:S01]  /*4d10*/  F2FP.BF16.F32.PACK_AB R82, R7, R82 ;  /* 0x000000520752723e */ /* 0x000fe200000010ff */
[----:B------:R-:W-:Y:S01]  /*4d20*/  IMAD R97, R37, 0x28, RZ ;  /* 0x0000002825617824 */ /* 0x000fe200078e02ff */
[----:B------:R-:W-:Y:S01]  /*4d30*/  F2FP.BF16.F32.PACK_AB R88, R19, R88 ;  /* 0x000000581358723e */ /* 0x000fe200000010ff */
[----:B------:R-:W-:Y:S01]  /*4d40*/  IMAD R19, R37, 0xa, RZ ;  /* 0x0000000a25137824 */ /* 0x000fe200078e02ff */
[-C--:B------:R-:W-:Y:S01]  /*4d50*/  IADD3 R12, P5, PT, R11, R2.reuse, RZ ;  /* 0x000000020b0c7210 */ /* 0x080fe20007fbe0ff */
[----:B------:R-:W-:Y:S01]  /*4d60*/  FMUL R71, R79, R27 ;  /* 0x0000001b4f477220 */ /* 0x000fe20000400000 */
[----:B------:R-:W-:Y:S01]  /*4d70*/  LEA.HI.X.SX32 R5, R5, R3, 0x1, P6 ;  /* 0x0000000305057211 */ /* 0x000fe200030f0eff */
[----:B------:R-:W-:Y:S01]  /*4d80*/  FMUL R69, R79, R25 ;  /* 0x000000194f457220 */ /* 0x000fe20000400000 */
[C---:B------:R-:W-:Y:S01]  /*4d90*/  LEA R7, R37.reuse, R37, 0x1 ;  /* 0x0000002525077211 */ /* 0x040fe200078e08ff */
[----:B------:R-:W-:Y:S01]  /*4da0*/  IMAD R27, R37, 0x1c, RZ ;  /* 0x0000001c251b7824 */ /* 0x000fe200078e02ff */
[----:B------:R-:W-:Y:S01]  /*4db0*/  IADD3 R14, P6, PT, R13, R2, RZ ;  /* 0x000000020d0e7210 */ /* 0x000fe20007fde0ff */
[----:B------:R-:W-:Y:S01]  /*4dc0*/  IMAD R113, R37, 0x38, RZ ;  /* 0x0000003825717824 */ /* 0x000fe200078e02ff */
[----:B------:R-:W-:Y:S01]  /*4dd0*/  LEA.HI.X.SX32 R11, R11, R3, 0x1, P2 ;  /* 0x000000030b0b7211 */ /* 0x000fe200010f0eff */
[----:B------:R-:W-:Y:S01]  /*4de0*/  IMAD R25, R37, 0xe, RZ ;  /* 0x0000000e25197824 */ /* 0x000fe200078e02ff */
[----:B------:R-:W-:Y:S01]  /*4df0*/  F2FP.BF16.F32.PACK_AB R83, R6, R83 ;  /* 0x000000530653723e */ /* 0x000fe200000010ff */
[----:B------:R-:W-:Y:S01]  /*4e00*/  FMUL R68, R79, R24 ;  /* 0x000000184f447220 */ /* 0x000fe20000400000 */
[----:B------:R-:W-:Y:S01]  /*4e10*/  IADD3 R16, P2, PT, R15, R2, RZ ;  /* 0x000000020f107210 */ /* 0x000fe20007f5e0ff */
[----:B------:R-:W-:Y:S01]  /*4e20*/  FMUL R75, R79, R31 ;  /* 0x0000001f4f4b7220 */ /* 0x000fe20000400000 */
[----:B------:R-:W-:Y:S01]  /*4e30*/  LEA.HI.X.SX32 R13, R13, R3, 0x1, P5 ;  /* 0x000000030d0d7211 */ /* 0x000fe200028f0eff */
[----:B------:R-:W-:Y:S01]  /*4e40*/  FMUL R66, R79, R22 ;  /* 0x000000164f427220 */ /* 0x000fe20000400000 */
[-C--:B------:R-:W-:Y:S01]  /*4e50*/  IADD3 R6, P3, PT, R97, R2.reuse, RZ ;  /* 0x0000000261067210 */ /* 0x080fe20007f7e0ff */
[----:B------:R-:W-:Y:S01]  /*4e60*/  FMUL R67, R79, R23 ;  /* 0x000000174f437220 */ /* 0x000fe20000400000 */
[----:B------:R-:W-:Y:S01]  /*4e70*/  IADD3 R18, P5, PT, R21, R2, RZ ;  /* 0x0000000215127210 */ /* 0x000fe20007fbe0ff */
[----:B------:R-:W-:Y:S01]  /*4e80*/  FMUL R70, R79, R26 ;  /* 0x0000001a4f467220 */ /* 0x000fe20000400000 */
[----:B------:R-:W-:Y:S01]  /*4e90*/  LEA.HI.X.SX32 R15, R7, R3, 0x1, P6 ;  /* 0x00000003070f7211 */ /* 0x000fe200030f0eff */
[----:B------:R-:W-:Y:S01]  /*4ea0*/  FMUL R72, R79, R28 ;  /* 0x0000001c4f487220 */ /* 0x000fe20000400000 */
[----:B------:R-:W-:Y:S01]  /*4eb0*/  LEA R9, R37, R37, 0x2 ;  /* 0x0000002525097211 */ /* 0x000fe200078e10ff */
[----:B------:R-:W-:Y:S01]  /*4ec0*/  FMUL R73, R79, R29 ;  /* 0x0000001d4f497220 */ /* 0x000fe20000400000 */
[----:B------:R-:W-:Y:S01]  /*4ed0*/  IADD3 R20, P6, PT, R19, R2, RZ ;  /* 0x0000000213147210 */ /* 0x000fe20007fde0ff */
[C---:B------:R-:W-:Y:S01]  /*4ee0*/  FMUL R74, R79.reuse, R30 ;  /* 0x0000001e4f4a7220 */ /* 0x040fe20000400000 */
[----:B------:R-:W-:Y:S01]  /*4ef0*/  F2FP.BF16.F32.PACK_AB R85, R8, R85 ;  /* 0x000000550855723e */ /* 0x000fe200000010ff */
[----:B------:R-:W-:Y:S01]  /*4f00*/  FMUL R77, R79, R32 ;  /* 0x000000204f4d7220 */ /* 0x000fe20000400000 */
[----:B------:R-:W-:Y:S01]  /*4f10*/  LEA.HI.X.SX32 R7, R21, R3, 0x1, P3 ;  /* 0x0000000315077211 */ /* 0x000fe200018f0eff */
[----:B------:R-:W-:Y:S01]  /*4f20*/  FMUL R78, R79, R33 ;  /* 0x000000214f4e7220 */ /* 0x000fe20000400000 */
[----:B------:R-:W-:Y:S01]  /*4f30*/  LEA.HI.X.SX32 R19, R19, R3, 0x1, P5 ;  /* 0x0000000313137211 */ /* 0x000fe200028f0eff */
[----:B------:R-:W-:Y:S01]  /*4f40*/  FMUL R76, R79, R34 ;  /* 0x000000224f4c7220 */ /* 0x000fe20000400000 */
[----:B------:R-:W-:Y:S01]  /*4f50*/  IMAD R31, R37, 0x12, RZ ;  /* 0x00000012251f7824 */ /* 0x000fe200078e02ff */
[-C--:B------:R-:W-:Y:S01]  /*4f60*/  IADD3 R8, P4, PT, R113, R2.reuse, RZ ;  /* 0x0000000271087210 */ /* 0x080fe20007f9e0ff */
[----:B------:R-:W-:Y:S01]  /*4f70*/  FMUL R79, R79, R35 ;  /* 0x000000234f4f7220 */ /* 0x000fe20000400000 */
[-C--:B------:R-:W-:Y:S01]  /*4f80*/  IADD3 R24, P5, PT, R27, R2.reuse, RZ ;  /* 0x000000021b187210 */ /* 0x080fe20007fbe0ff */
[----:B------:R-:W-:Y:S01]  /*4f90*/  IMAD R101, R37, 0x2c, RZ ;  /* 0x0000002c25657824 */ /* 0x000fe200078e02ff */
[----:B------:R-:W-:Y:S01]  /*4fa0*/  LEA.HI.X.SX32 R21, R9, R3, 0x1, P6 ;  /* 0x0000000309157211 */ /* 0x000fe200030f0eff */
[C---:B------:R-:W-:Y:S01]  /*4fb0*/  IMAD R35, R37.reuse, 0x16, RZ ;  /* 0x0000001625237824 */ /* 0x040fe200078e02ff */
[C---:B------:R-:W-:Y:S01]  /*4fc0*/  LEA R17, R37.reuse, -R37, 0x3 ;  /* 0x8000002525117211 */ /* 0x040fe200078e18ff */
[----:B------:R-:W-:Y:S01]  /*4fd0*/  IMAD R109, R37, 0x34, RZ ;  /* 0x00000034256d7824 */ /* 0x000fe200078e02ff */
[-C--:B------:R-:W-:Y:S01]  /*4fe0*/  IADD3 R26, P6, PT, R25, R2.reuse, RZ ;  /* 0x00000002191a7210 */ /* 0x080fe20007fde0ff */
[----:B------:R-:W-:Y:S01]  /*4ff0*/  IMAD R29, R37, 0xb, RZ ;  /* 0x0000000b251d7824 */ /* 0x000fe200078e02ff */
[-C--:B------:R-:W-:Y:S01]  /*5000*/  LEA.HI.X.SX32 R9, R27, R3.reuse, 0x1, P4 ;  /* 0x000000031b097211 */ /* 0x080fe200020f0eff */
[----:B------:R-:W-:Y:S01]  /*5010*/  IMAD R41, R37, 0x1a, RZ ;  /* 0x0000001a25297824 */ /* 0x000fe200078e02ff */
[----:B------:R-:W-:Y:S01]  /*5020*/  LEA.HI.X.SX32 R25, R25, R3, 0x1, P5 ;  /* 0x0000000319197211 */ /* 0x000fe200028f0eff */
[C---:B------:R-:W-:Y:S01]  /*5030*/  IMAD R117, R37.reuse, 0x3c, RZ ;  /* 0x0000003c25757824 */ /* 0x040fe200078e02ff */
[C---:B------:R-:W-:Y:S01]  /*5040*/  LEA R23, R37.reuse, R37, 0x3 ;  /* 0x0000002525177211 */ /* 0x040fe200078e18ff */
        /* <DEDUP_REMOVED lines=9> */
[-C--:B------:R-:W-:Y:S01]  /*50e0*/  IADD3 R34, P2, PT, R35, R2.reuse, RZ ;  /* 0x0000000223227210 */ /* 0x080fe20007f5e0ff */
[----:B------:R-:W-:Y:S01]  /*50f0*/  IMAD R103, R37, 0x2e, RZ ;  /* 0x0000002e25677824 */ /* 0x000fe200078e02ff */
[-C--:B------:R-:W-:Y:S01]  /*5100*/  IADD3 R28, P4, PT, R109, R2.reuse, RZ ;  /* 0x000000026d1c7210 */ /* 0x080fe20007f9e0ff */
[----:B------:R-:W-:Y:S01]  /*5110*/  IMAD R107, R37, 0x32, RZ ;  /* 0x00000032256b7824 */ /* 0x000fe200078e02ff */
[-C--:B------:R-:W-:Y:S01]  /*5120*/  LEA.HI.X.SX32 R31, R23, R3.reuse, 0x1, P5 ;  /* 0x00000003171f7211 */ /* 0x080fe200028f0eff */
        /* <DEDUP_REMOVED lines=9> */
[----:B------:R-:W-:Y:S01]  /*51c0*/  LEA.HI.X.SX32 R29, R41, R3, 0x1, P4 ;  /* 0x00000003291d7211 */ /* 0x000fe200020f0eff */
[C---:B------:R-:W-:Y:S01]  /*51d0*/  IMAD R53, R37.reuse, 0x19, RZ ;  /* 0x0000001925357824 */ /* 0x040fe200078e02ff */
[CC--:B------:R-:W-:Y:S01]  /*51e0*/  LEA R39, R37.reuse, -R37.reuse, 0x4 ;  /* 0x8000002525277211 */ /* 0x0c0fe200078e20ff */
[----:B------:R-:W-:Y:S01]  /*51f0*/  IMAD R55, R37, 0x1b, RZ ;  /* 0x0000001b25377824 */ /* 0x000fe200078e02ff */
[-C--:B------:R-:W-:Y:S01]  /*5200*/  IADD3 R44, P4, PT, R45, R2.reuse, RZ ;  /* 0x000000022d2c7210 */ /* 0x080fe20007f9e0ff */
[C---:B------:R-:W-:Y:S01]  /*5210*/  IMAD R91, R37.reuse, 0x1d, RZ ;  /* 0x0000001d255b7824 */ /* 0x040fe200078e02ff */
[----:B------:R-:W-:Y:S01]  /*5220*/  LEA R43, R37, R37, 0x4 ;  /* 0x00000025252b7211 */ /* 0x000fe200078e20ff */
[----:B------:R0:W-:Y:S01]  /*5230*/  STG.E.U16 desc[UR32][R2.64], R81 ;  /* 0x0000005102007986 */ /* 0x0001e2000c101520 */
[-C--:B------:R-:W-:Y:S01]  /*5240*/  IADD3 R38, P5, PT, R93, R2.reuse, RZ ;  /* 0x000000025d267210 */ /* 0x080fe20007fbe0ff */
[----:B------:R-:W-:Y:S01]  /*5250*/  USHF.L.U32 UR6, UR4, 0x2, URZ ;  /* 0x0000000204067899 */ /* 0x000fe200080006ff */
[----:B------:R-:W-:Y:S01]  /*5260*/  IADD3 R42, P2, PT, R95, R2, RZ ;  /* 0x000000025f2a7210 */ /* 0x000fe20007f5e0ff */
[----:B------:R-:W-:Y:S01]  /*5270*/  UIMAD.WIDE UR4, UR4, 0x4, URZ ;  /* 0x00000004040478a5 */ /* 0x000fe2000f8e02ff */
[----:B------:R-:W-:-:S02]  /*5280*/  LEA.HI.X.SX32 R41, R33, R3, 0x1, P3 ;  /* 0x0000000321297211 */ /* 0x000fc400018f0eff */
[-C--:B------:R-:W-:Y:S02]  /*5290*/  IADD3 R46, P3, PT, R99, R2.reuse, RZ ;  /* 0x00000002632e7210 */ /* 0x080fe40007f7e0ff */
[-C--:B------:R-:W-:Y:S02]  /*52a0*/  LEA.HI.X.SX32 R33, R45, R3.reuse, 0x1, P6 ;  /* 0x000000032d217211 */ /* 0x080fe400030f0eff */
[-C--:B------:R-:W-:Y:S02]  /*52b0*/  IADD3 R48, P6, PT, R103, R2.reuse, RZ ;  /* 0x0000000267307210 */ /* 0x080fe40007fde0ff */
[-C--:B------:R-:W-:Y:S02]  /*52c0*/  LEA.HI.X.SX32 R45, R39, R3.reuse, 0x1, P4 ;  /* 0x00000003272d7211 */ /* 0x080fe400020f0eff */
[----:B------:R-:W-:Y:S02]  /*52d0*/  IADD3 R50, P4, PT, R107, R2, RZ ;  /* 0x000000026b327210 */ /* 0x000fe40007f9e0ff */
[----:B------:R-:W-:-:S02]  /*52e0*/  LEA.HI.X.SX32 R39, R43, R3, 0x1, P5 ;  /* 0x000000032b277211 */ /* 0x000fc400028f0eff */
[-C--:B------:R-:W-:Y:S02]  /*52f0*/  IADD3 R52, P5, PT, R111, R2.reuse, RZ ;  /* 0x000000026f347210 */ /* 0x080fe40007fbe0ff */
[-C--:B------:R-:W-:Y:S02]  /*5300*/  LEA.HI.X.SX32 R43, R47, R3.reuse, 0x1, P2 ;  /* 0x000000032f2b7211 */ /* 0x080fe400010f0eff */
[----:B------:R-:W-:Y:S02]  /*5310*/  IADD3 R54, P2, PT, R115, R2, RZ ;  /* 0x0000000273367210 */ /* 0x000fe40007f5e0ff */
[-C--:B------:R-:W-:Y:S02]  /*5320*/  LEA.HI.X.SX32 R47, R49, R3.reuse, 0x1, P3 ;  /* 0x00000003312f7211 */ /* 0x080fe400018f0eff */
[----:B------:R-:W-:Y:S02]  /*5330*/  SHF.L.U32 R57, R37, 0x1, RZ ;  /* 0x0000000125397819 */ /* 0x000fe400000006ff */
[----:B------:R-:W-:-:S02]  /*5340*/  LEA.HI.X.SX32 R49, R51, R3, 0x1, P6 ;  /* 0x0000000333317211 */ /* 0x000fc400030f0eff */
[-C--:B------:R-:W-:Y:S02]  /*5350*/  LEA.HI.X.SX32 R51, R53, R3.reuse, 0x1, P4 ;  /* 0x0000000335337211 */ /* 0x080fe400020f0eff */
[-C--:B------:R-:W-:Y:S02]  /*5360*/  LEA.HI.X.SX32 R53, R55, R3.reuse, 0x1, P5 ;  /* 0x0000000337357211 */ /* 0x080fe400028f0eff */
[----:B------:R-:W-:Y:S01]  /*5370*/  LEA.HI.X.SX32 R55, R91, R3, 0x1, P2 ;  /* 0x000000035b377211 */ /* 0x000fe200010f0eff */
[----:B------:R-:W-:Y:S01]  /*5380*/  IMAD R91, R37, 0x3e, RZ ;  /* 0x0000003e255b7824 */ /* 0x000fe200078e02ff */
[----:B------:R-:W-:Y:S02]  /*5390*/  IADD3 R36, P6, PT, R57, R2, RZ ;  /* 0x0000000239247210 */ /* 0x000fe40007fde0ff */
[C---:B------:R-:W-:Y:S02]  /*53a0*/  SHF.L.U32 R59, R37.reuse, 0x2, RZ ;  /* 0x00000002253b7819 */ /* 0x040fe400000006ff */
[----:B------:R-:W-:-:S02]  /*53b0*/  SHF.L.U32 R61, R37, 0x3, RZ ;  /* 0x00000003253d7819 */ /* 0x000fc400000006ff */
[C---:B------:R-:W-:Y:S02]  /*53c0*/  SHF.L.U32 R63, R37.reuse, 0x4, RZ ;  /* 0x00000004253f7819 */ /* 0x040fe400000006ff */
[C---:B------:R-:W-:Y:S02]  /*53d0*/  LEA R65, R37.reuse, -R37, 0x5 ;  /* 0x8000002525417211 */ /* 0x040fe400078e28ff */
[CC--:B------:R-:W-:Y:S02]  /*53e0*/  LEA R56, P5, R37.reuse, R2.reuse, 0x2 ;  /* 0x0000000225387211 */ /* 0x0c0fe400078a10ff */
[CC--:B------:R-:W-:Y:S02]  /*53f0*/  LEA R58, P4, R37.reuse, R2.reuse, 0x3 ;  /* 0x00000002253a7211 */ /* 0x0c0fe400078818ff */
[CC--:B------:R-:W-:Y:S02]  /*5400*/  LEA R60, P3, R37.reuse, R2.reuse, 0x4 ;  /* 0x00000002253c7211 */ /* 0x0c0fe400078620ff */
[----:B------:R-:W-:-:S02]  /*5410*/  LEA R62, P2, R37, R2, 0x5 ;  /* 0x00000002253e7211 */ /* 0x000fc400078428ff */
[-C--:B------:R-:W-:Y:S02]  /*5420*/  LEA.HI.X.SX32 R37, R37, R3.reuse, 0x1, P6 ;  /* 0x0000000325257211 */ /* 0x080fe400030f0eff */
[----:B------:R-:W-:Y:S02]  /*5430*/  IADD3 R64, P6, PT, R91, R2, RZ ;  /* 0x000000025b407210 */ /* 0x000fe40007fde0ff */
[-C--:B------:R-:W-:Y:S02]  /*5440*/  LEA.HI.X.SX32 R57, R57, R3.reuse, 0x1, P5 ;  /* 0x0000000339397211 */ /* 0x080fe400028f0eff */
[-C--:B------:R-:W-:Y:S02]  /*5450*/  LEA.HI.X.SX32 R59, R59, R3.reuse, 0x1, P4 ;  /* 0x000000033b3b7211 */ /* 0x080fe400020f0eff */
[-C--:B------:R-:W-:Y:S02]  /*5460*/  LEA.HI.X.SX32 R61, R61, R3.reuse, 0x1, P3 ;  /* 0x000000033d3d7211 */ /* 0x080fe400018f0eff */
[----:B------:R-:W-:-:S02]  /*5470*/  LEA.HI.X.SX32 R63, R63, R3, 0x1, P2 ;  /* 0x000000033f3f7211 */ /* 0x000fc400010f0eff */
[----:B------:R-:W-:Y:S02]  /*5480*/  LEA.HI.X.SX32 R65, R65, R3, 0x1, P6 ;  /* 0x0000000341417211 */ /* 0x000fe400030f0eff */
[----:B0-----:R-:W-:Y:S02]  /*5490*/  PRMT R3, R81, 0x7632, R3 ;  /* 0x0000763251037816 */ /* 0x001fe40000000003 */
[----:B------:R-:W-:Y:S02]  /*54a0*/  PRMT R2, R84, 0x7632, R2 ;  /* 0x0000763254027816 */ /* 0x000fe40000000002 */
[----:B------:R-:W-:Y:S01]  /*54b0*/  F2FP.BF16.F32.PACK_AB R66, R67, R66 ;  /* 0x000000424342723e */ /* 0x000fe200000010ff */
[----:B------:R0:W-:Y:S01]  /*54c0*/  STG.E.U16 desc[UR32][R36.64], R3 ;  /* 0x0000000324007986 */ /* 0x0001e2000c101520 */
[----:B------:R-:W-:Y:S02]  /*54d0*/  F2FP.BF16.F32.PACK_AB R68, R69, R68 ;  /* 0x000000444544723e */ /* 0x000fe400000010ff */
[----:B------:R-:W-:Y:S01]  /*54e0*/  F2FP.BF16.F32.PACK_AB R70, R71, R70 ;  /* 0x000000464746723e */ /* 0x000fe200000010ff */
[----:B------:R-:W-:Y:S01]  /*54f0*/  STG.E.U16 desc[UR32][R56.64], R82 ;  /* 0x0000005238007986 */ /* 0x000fe2000c101520 */
[----:B------:R-:W-:-:S02]  /*5500*/  F2FP.BF16.F32.PACK_AB R72, R73, R72 ;  /* 0x000000484948723e */ /* 0x000fc400000010ff */
[----:B------:R-:W-:Y:S02]  /*5510*/  F2FP.BF16.F32.PACK_AB R74, R75, R74 ;  /* 0x0000004a4b4a723e */ /* 0x000fe400000010ff */
[----:B------:R-:W-:Y:S02]  /*5520*/  F2FP.BF16.F32.PACK_AB R77, R78, R77 ;  /* 0x0000004d4e4d723e */ /* 0x000fe400000010ff */
[----:B------:R-:W-:Y:S02]  /*5530*/  F2FP.BF16.F32.PACK_AB R76, R79, R76 ;  /* 0x0000004c4f4c723e */ /* 0x000fe400000010ff */
[----:B0-----:R-:W-:Y:S02]  /*5540*/  PRMT R37, R82, 0x7632, R37 ;  /* 0x0000763252257816 */ /* 0x001fe40000000025 */
[----:B------:R-:W-:-:S03]  /*5550*/  PRMT R3, R85, 0x7632, R3 ;  /* 0x0000763255037816 */ /* 0x000fc60000000003 */
[----:B------:R0:W-:Y:S04]  /*5560*/  STG.E.U16 desc[UR32][R14.64], R37 ;  /* 0x000000250e007986 */ /* 0x0001e8000c101520 */
[----:B------:R-:W-:Y:S01]  /*5570*/  STG.E.U16 desc[UR32][R58.64], R83 ;  /* 0x000000533a007986 */ /* 0x000fe2000c101520 */
[----:B0-----:R-:W-:-:S05]  /*5580*/  PRMT R15, R83, 0x7632, R15 ;  /* 0x00007632530f7816 */ /* 0x001fca000000000f */
[----:B------:R0:W-:Y:S04]  /*5590*/  STG.E.U16 desc[UR32][R20.64], R15 ;  /* 0x0000000f14007986 */ /* 0x0001e8000c101520 */
[----:B------:R1:W-:Y:S04]  /*55a0*/  STG.E.U16 desc[UR32][R12.64], R84 ;  /* 0x000000540c007986 */ /* 0x0003e8000c101520 */
[----:B------:R2:W-:Y:S04]  /*55b0*/  STG.E.U16 desc[UR32][R26.64], R2 ;  /* 0x000000021a007986 */ /* 0x0005e8000c101520 */
[----:B------:R-:W-:Y:S01]  /*55c0*/  STG.E.U16 desc[UR32][R60.64], R85 ;  /* 0x000000553c007986 */ /* 0x000fe2000c101520 */
[----:B0-----:R-:W-:-:S02]  /*55d0*/  PRMT R20, R87, 0x7632, R20 ;  /* 0x0000763257147816 */ /* 0x001fc40000000014 */
[----:B------:R-:W-:Y:S01]  /*55e0*/  PRMT R21, R66, 0x7632, R21 ;  /* 0x0000763242157816 */ /* 0x000fe20000000015 */
[----:B------:R0:W-:Y:S01]  /*55f0*/  STG.E.U16 desc[UR32][R30.64], R3 ;  /* 0x000000031e007986 */ /* 0x0001e2000c101520 */
[----:B-1----:R-:W-:-:S03]  /*5600*/  PRMT R13, R86, 0x7632, R13 ;  /* 0x00007632560d7816 */ /* 0x002fc6000000000d */
[----:B------:R1:W-:Y:S01]  /*5610*/  STG.E.U16 desc[UR32][R18.64], R86 ;  /* 0x0000005612007986 */ /* 0x0003e2000c101520 */
[----:B--2---:R-:W-:Y:S02]  /*5620*/  PRMT R2, R88, 0x7632, R2 ;  /* 0x0000763258027816 */ /* 0x004fe40000000002 */
[----:B------:R-:W-:Y:S01]  /*5630*/  PRMT R26, R74, 0x7632, R26 ;  /* 0x000076324a1a7816 */ /* 0x000fe2000000001a */
[----:B------:R-:W-:Y:S01]  /*5640*/  STG.E.U16 desc[UR32][R34.64], R13 ;  /* 0x0000000d22007986 */ /* 0x000fe2000c101520 */
[----:B------:R-:W-:-:S03]  /*5650*/  PRMT R27, R77, 0x7632, R27 ;  /* 0x000076324d1b7816 */ /* 0x000fc6000000001b */
[----:B------:R2:W-:Y:S01]  /*5660*/  STG.E.U16 desc[UR32][R10.64], R87 ;  /* 0x000000570a007986 */ /* 0x0005e2000c101520 */
[C---:B0-----:R-:W-:Y:S01]  /*5670*/  SHF.L.U32 R3, R0.reuse, 0x2, RZ ;  /* 0x0000000200037819 */ /* 0x041fe200000006ff */
[----:B------:R-:W-:Y:S01]  /*5680*/  IMAD.HI R0, R0, 0x4, RZ ;  /* 0x0000000400007827 */ /* 0x000fe200078e02ff */
[----:B-1----:R-:W-:Y:S01]  /*5690*/  PRMT R19, R89, 0x7632, R19 ;  /* 0x0000763259137816 */ /* 0x002fe20000000013 */
[----:B------:R-:W-:Y:S04]  /*56a0*/  STG.E.U16 desc[UR32][R40.64], R20 ;  /* 0x0000001428007986 */ /* 0x000fe8000c101520 */
[----:B------:R0:W-:Y:S01]  /*56b0*/  STG.E.U16 desc[UR32][R24.64], R88 ;  /* 0x0000005818007986 */ /* 0x0001e2000c101520 */
[----:B--2---:R-:W1:Y:S03]  /*56c0*/  LDC.64 R10, c[0x0][0x3a0] ;  /* 0x0000e800ff0a7b82 */ /* 0x004e660000000a00 */
[----:B------:R2:W-:Y:S04]  /*56d0*/  STG.E.U16 desc[UR32][R44.64], R2 ;  /* 0x000000022c007986 */ /* 0x0005e8000c101520 */
[----:B------:R-:W-:Y:S04]  /*56e0*/  STG.E.U16 desc[UR32][R62.64], R89 ;  /* 0x000000593e007986 */ /* 0x000fe8000c101520 */
[----:B------:R-:W-:Y:S01]  /*56f0*/  STG.E.U16 desc[UR32][R38.64], R19 ;  /* 0x0000001326007986 */ /* 0x000fe2000c101520 */
[----:B0-----:R-:W-:-:S02]  /*5700*/  PRMT R24, R70, 0x7632, R24 ;  /* 0x0000763246187816 */ /* 0x001fc40000000018 */
[----:B------:R-:W-:Y:S01]  /*5710*/  PRMT R25, R72, 0x7632, R25 ;  /* 0x0000763248197816 */ /* 0x000fe20000000019 */
[----:B------:R-:W-:Y:S01]  /*5720*/  STG.E.U16 desc[UR32][R16.64], R66 ;  /* 0x0000004210007986 */ /* 0x000fe2000c101520 */
[----:B--2---:R-:W-:-:S03]  /*5730*/  PRMT R2, R68, 0x7632, R2 ;  /* 0x0000763244027816 */ /* 0x004fc60000000002 */
[----:B------:R-:W-:Y:S04]  /*5740*/  STG.E.U16 desc[UR32][R42.64], R21 ;  /* 0x000000152a007986 */ /* 0x000fe8000c101520 */
[----:B------:R-:W-:Y:S04]  /*5750*/  STG.E.U16 desc[UR32][R6.64], R68 ;  /* 0x0000004406007986 */ /* 0x000fe8000c101520 */
[----:B------:R1:W-:Y:S04]  /*5760*/  STG.E.U16 desc[UR32][R46.64], R2 ;  /* 0x000000022e007986 */ /* 0x0003e8000c101520 */
[----:B------:R0:W-:Y:S04]  /*5770*/  STG.E.U16 desc[UR32][R22.64], R70 ;  /* 0x0000004616007986 */ /* 0x0001e8000c101520 */
[----:B------:R0:W-:Y:S01]  /*5780*/  STG.E.U16 desc[UR32][R48.64], R24 ;  /* 0x0000001830007986 */ /* 0x0001e2000c101520 */
[----:B-1----:R-:W-:-:S03]  /*5790*/  IADD3 R2, P1, P2, R3, UR6, R10 ;  /* 0x0000000603027c10 */ /* 0x002fc6000fa3e00a */
[----:B------:R0:W-:Y:S01]  /*57a0*/  STG.E.U16 desc[UR32][R4.64], R72 ;  /* 0x0000004804007986 */ /* 0x0001e2000c101520 */
[----:B------:R-:W-:-:S03]  /*57b0*/  IADD3.X R3, PT, PT, R0, UR5, R11, P1, P2 ;  /* 0x0000000500037c10 */ /* 0x000fc60008fe440b */
[----:B------:R0:W-:Y:S01]  /*57c0*/  STG.E.U16 desc[UR32][R50.64], R25 ;  /* 0x0000001932007986 */ /* 0x0001e2000c101520 */
[----:B------:R-:W-:-:S03]  /*57d0*/  PRMT R0, R76, 0x7632, R0 ;  /* 0x000076324c007816 */ /* 0x000fc60000000000 */
[----:B------:R0:W-:Y:S04]  /*57e0*/  STG.E.U16 desc[UR32][R28.64], R74 ;  /* 0x0000004a1c007986 */ /* 0x0001e8000c101520 */
[----:B------:R0:W-:Y:S04]  /*57f0*/  STG.E.U16 desc[UR32][R52.64], R26 ;  /* 0x0000001a34007986 */ /* 0x0001e8000c101520 */
[----:B------:R0:W-:Y:S04]  /*5800*/  STG.E.U16 desc[UR32][R8.64], R77 ;  /* 0x0000004d08007986 */ /* 0x0001e8000c101520 */
[----:B------:R0:W-:Y:S04]  /*5810*/  STG.E.U16 desc[UR32][R54.64], R27 ;  /* 0x0000001b36007986 */ /* 0x0001e8000c101520 */
[----:B------:R0:W-:Y:S04]  /*5820*/  STG.E.U16 desc[UR32][R32.64], R76 ;  /* 0x0000004c20007986 */ /* 0x0001e8000c101520 */
[----:B------:R0:W-:Y:S04]  /*5830*/  STG.E.U16 desc[UR32][R64.64], R0 ;  /* 0x0000000040007986 */ /* 0x0001e8000c101520 */
[----:B------:R0:W-:Y:S01]  /*5840*/  STG.E desc[UR32][R2.64], R80 ;  /* 0x0000005002007986 */ /* 0x0001e2000c101920 */
[----:B----4-:R-:W-:Y:S06]  /*5850*/  BAR.SYNC.DEFER_BLOCKING 0x0 ;  /* 0x0000000000007b1d */ /* 0x010fec0000010000 */
[----:B------:R-:W-:Y:S05]  /*5860*/  @P0 BRA `(.L_x_20) ;  /* 0x0000000000a00947 */ /* 0x000fea0003800000 */
[----:B------:R-:W1:Y:S01]  /*5870*/  S2UR UR5, SR_CgaCtaId ;  /* 0x00000000000579c3 */ /* 0x000e620000008800 */
[----:B------:R-:W-:Y:S01]  /*5880*/  NOP ;  /* 0x0000000000007918 */ /* 0x000fe20000000000 */
[----:B------:R-:W-:Y:S01]  /*5890*/  UMOV UR4, 0x50 ;  /* 0x0000005000047882 */ /* 0x000fe20000000000 */
[----:B0-----:R-:W-:Y:S01]  /*58a0*/  MOV R0, UR12 ;  /* 0x0000000c00007c02 */ /* 0x001fe20008000f00 */
[----:B------:R-:W-:Y:S01]  /*58b0*/  HFMA2 R7, -RZ, RZ, 0, 5.9604644775390625e-08 ;  /* 0x00000001ff077431 */ /* 0x000fe200000001ff */
[----:B------:R-:W-:Y:S02]  /*58c0*/  MOV R3, 0xff ;  /* 0x000000ff00037802 */ /* 0x000fe40000000f00 */
[----:B------:R-:W-:-:S04]  /*58d0*/  LOP3.LUT R0, R0, 0xffff, RZ, 0xc0, !PT ;  /* 0x0000ffff00007812 */ /* 0x000fc800078ec0ff */
[----:B------:R-:W-:-:S04]  /*58e0*/  SHF.R.U32.HI R0, RZ, 0x5, R0 ;  /* 0x00000005ff007819 */ /* 0x000fc80000011600 */
[----:B------:R-:W-:Y:S02]  /*58f0*/  IADD3 R2, PT, PT, R0, 0x10, RZ ;  /* 0x0000001000027810 */ /* 0x000fe40007ffe0ff */
[----:B------:R-:W-:Y:S01]  /*5900*/  SHF.L.U32 R0, R3, R0, RZ ;  /* 0x0000000003007219 */ /* 0x000fe200000006ff */
[----:B-1----:R-:W-:Y:S01]  /*5910*/  ULEA UR6, UR5, UR4, 0x18 ;  /* 0x0000000405067291 */ /* 0x002fe2000f8ec0ff */
[----:B------:R-:W-:-:S04]  /*5920*/  SHF.L.U32 R3, R7, R2, RZ ;  /* 0x0000000207037219 */ /* 0x000fc800000006ff */
[----:B------:R-:W-:-:S04]  /*5930*/  LOP3.LUT R0, R3, R0, RZ, 0xfc, !PT ;  /* 0x0000000003007212 */ /* 0x000fc800078efcff */
[----:B------:R-:W0:Y:S01]  /*5940*/  LDS R5, [UR6] ;  /* 0x00000006ff057984 */ /* 0x000e220008000800 */
[C---:B------:R-:W-:Y:S02]  /*5950*/  LOP3.LUT R2, R0.reuse, 0xffff, RZ, 0xc0, !PT ;  /* 0x0000ffff00027812 */ /* 0x040fe400078ec0ff */
[----:B0-----:R-:W-:-:S04]  /*5960*/  LOP3.LUT R3, R0, 0xffff, R5, 0x80, !PT ;  /* 0x0000ffff00037812 */ /* 0x001fc800078e8005 */
[----:B------:R-:W-:-:S13]  /*5970*/  ISETP.NE.AND P0, PT, R3, R2, PT ;  /* 0x000000020300720c */ /* 0x000fda0003f05270 */
[----:B------:R-:W-:Y:S05]  /*5980*/  @P0 BRA `(.L_x_21) ;  /* 0x0000000000500947 */ /* 0x000fea0003800000 */
[----:B------:R-:W-:Y:S02]  /*5990*/  SHF.R.U32.HI R5, RZ, 0x10, R5 ;  /* 0x00000010ff057819 */ /* 0x000fe40000011605 */
[----:B------:R-:W-:-:S04]  /*59a0*/  SHF.R.U32.HI R2, RZ, 0x10, R0 ;  /* 0x00000010ff027819 */ /* 0x000fc80000011600 */
[----:B------:R-:W-:-:S04]  /*59b0*/  LOP3.LUT R5, R5, R2, RZ, 0xc0, !PT ;  /* 0x0000000205057212 */ /* 0x000fc800078ec0ff */
[----:B------:R-:W-:-:S13]  /*59c0*/  ISETP.NE.AND P0, PT, R5, R2, PT ;  /* 0x000000020500720c */ /* 0x000fda0003f05270 */
[----:B------:R-:W-:Y:S05]  /*59d0*/  @P0 BRA `(.L_x_22) ;  /* 0x0000000000300947 */ /* 0x000fea0003800000 */
[----:B------:R-:W-:Y:S01]  /*59e0*/  R2UR UR4, R0 ;  /* 0x00000000000472ca */ /* 0x000fe200000e0000 */
[----:B------:R-:W-:Y:S01]  /*59f0*/  VOTEU.ANY UR5, UPT, PT ;  /* 0x0000000000057886 */ /* 0x000fe200038e0100 */
[----:B------:R-:W0:Y:S01]  /*5a00*/  S2R R0, SR_LANEID ;  /* 0x0000000000007919 */ /* 0x000e220000000000 */
[----:B------:R-:W-:-:S10]  /*5a10*/  UFLO.U32 UR5, UR5 ;  /* 0x00000005000572bd */ /* 0x000fd400080e0000 */
[----:B------:R-:W-:-:S06]  /*5a20*/  ULOP3.LUT UR4, URZ, UR4, URZ, 0x33, !UPT ;  /* 0x00000004ff047292 */ /* 0x000fcc000f8e33ff */
[----:B------:R-:W-:-:S04]  /*5a30*/  MOV R2, UR4 ;  /* 0x0000000400027c02 */ /* 0x000fc80008000f00 */
[----:B------:R-:W1:Y:S02]  /*5a40*/  REDUX UR7, R2 ;  /* 0x00000000020773c4 */ /* 0x000e640000000000 */
[----:B------:R2:W-:Y:S01]  /*5a50*/  UTCATOMSWS.AND URZ, UR4 ;  /* 0x0000000400ff79e3 */ /* 0x0005e20008000000 */
[----:B0-----:R-:W-:Y:S02]  /*5a60*/  ISETP.EQ.U32.AND P0, PT, R0, UR5, PT ;  /* 0x0000000500007c0c */ /* 0x001fe4000bf02070 */
[----:B-1----:R-:W-:-:S11]  /*5a70*/  MOV R0, UR7 ;  /* 0x0000000700007c02 */ /* 0x002fd60008000f00 */
[----:B------:R2:W-:Y:S01]  /*5a80*/  @P0 ATOMS.AND RZ, [UR6], R0 ;  /* 0x00000000ffff098c */ /* 0x0005e2000a800006 */
[----:B------:R-:W-:Y:S05]  /*5a90*/  BRA `(.L_x_20) ;  /* 0x0000000000147947 */ /* 0x000fea0003800000 */
.L_x_22:
[----:B------:R-:W-:-:S07]  /*5aa0*/  MOV R2, 0x5ac0 ;  /* 0x00005ac000027802 */ /* 0x000fce0000000f00 */
[----:B------:R-:W-:Y:S05]  /*5ab0*/  CALL.REL.NOINC `($__internal_0_$__cuda_sm10x_tcgen05_guardrail_trap_col_being_dealloced_not_returned_by_alloc) ;  /* 0x0000000000447944 */ /* 0x000fea0003c00000 */
[----:B------:R-:W-:Y:S05]  /*5ac0*/  BRA `(.L_x_20) ;  /* 0x0000000000087947 */ /* 0x000fea0003800000 */
.L_x_21:
[----:B------:R-:W-:-:S07]  /*5ad0*/  MOV R2, 0x5af0 ;  /* 0x00005af000027802 */ /* 0x000fce0000000f00 */
[----:B------:R-:W-:Y:S05]  /*5ae0*/  CALL.REL.NOINC `($__internal_2_$__cuda_sm10x_tcgen05_guardrail_trap_unallocated_columns_being_dealloced) ;  /* 0x0000000000507944 */ /* 0x000fea0003c00000 */
.L_x_20:
[----:B------:R-:W-:Y:S01]  /*5af0*/  NOP ;  /* 0x0000000000007918 */ /* 0x000fe20000000000 */
[----:B--2---:R-:W-:Y:S05]  /*5b00*/  EXIT ;  /* 0x000000000000794d */ /* 0x004fea0003800000 */
.L_x_8:
[----:B------:R-:W1:Y:S02]  /*5b10*/  SYNCS.PHASECHK.TRANS64.TRYWAIT P4, [UR11+0x4800], RZ ;  /* 0x004800ffff0075a7 */ /* 0x000e64000808110b */
[----:B-1----:R-:W-:Y:S05]  /*5b20*/  @!P4 BRA `(.L_x_8) ;  /* 0xfffffffc00f8c947 */ /* 0x002fea000383ffff */
[----:B------:R-:W-:Y:S05]  /*5b30*/  BRA `(.L_x_7) ;  /* 0xffffffbc008c7947 */ /* 0x000fea000383ffff */
.L_x_14:
[----:B------:R-:W2:Y:S02]  /*5b40*/  SYNCS.PHASECHK.TRANS64.TRYWAIT P2, [UR11+0x5810], RZ ;  /* 0x005810ffff0075a7 */ /* 0x000ea4000804110b */
[----:B--2---:R-:W-:Y:S05]  /*5b50*/  @!P2 BRA `(.L_x_14) ;  /* 0xfffffffc00f8a947 */ /* 0x004fea000383ffff */
[----:B------:R-:W-:Y:S05]  /*5b60*/  BRA `(.L_x_23) ;  /* 0xffffffd400607947 */ /* 0x000fea000383ffff */
.L_x_15:
[----:B------:R-:W2:Y:S02]  /*5b70*/  SYNCS.PHASECHK.TRANS64.TRYWAIT P2, [UR14], R3 ;  /* 0x00000003ff0075a7 */ /* 0x000ea4000804110e */
[----:B--2---:R-:W-:Y:S05]  /*5b80*/  @!P2 BRA `(.L_x_15) ;  /* 0xfffffffc00f8a947 */ /* 0x004fea000383ffff */
[----:B------:R-:W-:Y:S05]  /*5b90*/  BRA `(.L_x_24) ;  /* 0xffffffd4007c7947 */ /* 0x000fea000383ffff */
.L_x_19:
[----:B------:R-:W0:Y:S02]  /*5ba0*/  SYNCS.PHASECHK.TRANS64.TRYWAIT P3, [UR14], R6 ;  /* 0x00000006ff0075a7 */ /* 0x000e24000806110e */
[----:B0-----:R-:W-:Y:S05]  /*5bb0*/  @!P3 BRA `(.L_x_19) ;  /* 0xfffffffc00f8b947 */ /* 0x001fea000383ffff */
[----:B------:R-:W-:Y:S05]  /*5bc0*/  BRA `(.L_x_18) ;  /* 0xffffffe8004c7947 */ /* 0x000fea000383ffff */
        .weak           $__internal_0_$__cuda_sm10x_tcgen05_guardrail_trap_col_being_dealloced_not_returned_by_alloc
        .type           $__internal_0_$__cuda_sm10x_tcgen05_guardrail_trap_col_being_dealloced_not_returned_by_alloc,@function
        .size           $__internal_0_$__cuda_sm10x_tcgen05_guardrail_trap_col_being_dealloced_not_returned_by_alloc,($__internal_1_$__cuda_sm10x_tcgen05_guardrail_trap_phase_invalid_during_alloc - $__internal_0_$__cuda_sm10x_tcgen05_guardrail_trap_col_being_dealloced_not_returned_by_alloc)
$__internal_0_$__cuda_sm10x_tcgen05_guardrail_trap_col_being_dealloced_not_returned_by_alloc:
[----:B------:R-:W-:Y:S05]  /*5bd0*/  BPT.TRAP 0x1 ;  /* 0x000000040000795c */ /* 0x000fea0000300000 */
[----:B------:R-:W-:-:S04]  /*5be0*/  MOV R3, 0x0 ;  /* 0x0000000000037802 */ /* 0x000fc80000000f00 */
[----:B------:R-:W-:Y:S05]  /*5bf0*/  RET.REL.NODEC R2 `(attn_fwd) ;  /* 0xffffffa402007950 */ /* 0x000fea0003c3ffff */
        .weak           $__internal_1_$__cuda_sm10x_tcgen05_guardrail_trap_phase_invalid_during_alloc
        .type           $__internal_1_$__cuda_sm10x_tcgen05_guardrail_trap_phase_invalid_during_alloc,@function
        .size           $__internal_1_$__cuda_sm10x_tcgen05_guardrail_trap_phase_invalid_during_alloc,($__internal_2_$__cuda_sm10x_tcgen05_guardrail_trap_unallocated_columns_being_dealloced - $__internal_1_$__cuda_sm10x_tcgen05_guardrail_trap_phase_invalid_during_alloc)
$__internal_1_$__cuda_sm10x_tcgen05_guardrail_trap_phase_invalid_during_alloc:
[----:B------:R-:W-:Y:S05]  /*5c00*/  BPT.TRAP 0x1 ;  /* 0x000000040000795c */ /* 0x000fea0000300000 */
[----:B------:R-:W-:-:S04]  /*5c10*/  HFMA2 R3, -RZ, RZ, 0, 0 ;  /* 0x00000000ff037431 */ /* 0x000fc800000001ff */
[----:B------:R-:W-:Y:S05]  /*5c20*/  RET.REL.NODEC R2 `(attn_fwd) ;  /* 0xffffffa002f47950 */ /* 0x000fea0003c3ffff */
        .weak           $__internal_2_$__cuda_sm10x_tcgen05_guardrail_trap_unallocated_columns_being_dealloced
        .type           $__internal_2_$__cuda_sm10x_tcgen05_guardrail_trap_unallocated_columns_being_dealloced,@function
        .size           $__internal_2_$__cuda_sm10x_tcgen05_guardrail_trap_unallocated_columns_being_dealloced,(.L_x_28 - $__internal_2_$__cuda_sm10x_tcgen05_guardrail_trap_unallocated_columns_being_dealloced)
$__internal_2_$__cuda_sm10x_tcgen05_guardrail_trap_unallocated_columns_being_dealloced:
[----:B------:R-:W-:Y:S05]  /*5c30*/  BPT.TRAP 0x1 ;  /* 0x000000040000795c */ /* 0x000fea0000300000 */
[----:B------:R-:W-:-:S04]  /*5c40*/  MOV R3, 0x0 ;  /* 0x0000000000037802 */ /* 0x000fc80000000f00 */
[----:B------:R-:W-:Y:S05]  /*5c50*/  RET.REL.NODEC R2 `(attn_fwd) ;  /* 0xffffffa002e87950 */ /* 0x000fea0003c3ffff */
.L_x_25:
[----:B------:R-:W-:-:S00]  /*5c60*/  BRA `(.L_x_25) ;  /* 0xfffffffc00fc7947 */ /* 0x000fc0000383ffff */
[----:B------:R-:W-:-:S00]  /*5c70*/  NOP ;  /* 0x0000000000007918 */ /* 0x000fc00000000000 */
        /* <DEDUP_REMOVED lines=8> */
.L_x_28:


//--------------------- .nv.global.init           --------------------------
	.section	.nv.global.init,"aw",@progbits
.nv.global.init:
	.type		_$_str,@object
	.size		_$_str,(.L_3 - _$_str)
_$_str:
        /*0000*/ 	.byte	0x5f, 0x5f, 0x43, 0x55, 0x44, 0x41, 0x5f, 0x46, 0x54, 0x5a, 0x00
.L_3:


//--------------------- .nv.shared.attn_fwd       --------------------------
	.section	.nv.shared.attn_fwd,"aw",@nobits
	.sectionflags	@""
	.align	16
	.zero		1024


//--------------------- .nv.shared.reserved.0     --------------------------
	.section	.nv.shared.reserved.0,"aw",@nobits
	.align	8
	.weak		__nv_reservedSMEM_offset_0_alias
	.size		__nv_reservedSMEM_offset_0_alias, 0, 64
	.other		__nv_reservedSMEM_offset_0_alias,@"STO_CUDA_RESERVED_SHARED STV_DEFAULT"
__nv_reservedSMEM_offset_0_alias:
	.zero		0
.nv.shared.reserved.0:
	.zero		64
	.weak		__nv_reservedSMEM_allocation_phase
	.type		__nv_reservedSMEM_allocation_phase,@object
	.size		__nv_reservedSMEM_allocation_phase,(.L_0 - __nv_reservedSMEM_allocation_phase)
__nv_reservedSMEM_allocation_phase:
	.zero		1
.L_0:
	.zero		7
	.weak		__nv_reservedSMEM_devtool_atexit_pc
	.type		__nv_reservedSMEM_devtool_atexit_pc,@object
	.size		__nv_reservedSMEM_devtool_atexit_pc,(__nv_reservedSMEM_allocation_mask - __nv_reservedSMEM_devtool_atexit_pc)
__nv_reservedSMEM_devtool_atexit_pc:
	.zero		8
	.weak		__nv_reservedSMEM_allocation_mask
	.type		__nv_reservedSMEM_allocation_mask,@object
	.size		__nv_reservedSMEM_allocation_mask,(.L_2 - __nv_reservedSMEM_allocation_mask)
__nv_reservedSMEM_allocation_mask:
	.zero		4
.L_2:


//--------------------- .nv.constant0.attn_fwd    --------------------------
	.section	.nv.constant0.attn_fwd,"a",@progbits
	.sectionflags	@""
	.align	4
.nv.constant0.attn_fwd:
	.zero		1032


//--------------------- SYMBOLS --------------------------

	.type		.nv.reservedSmem.offset0,@object
	.size		.nv.reservedSmem.offset0,0x4
	.type		.nv.reservedSmem.cap,@object
	.size		.nv.reservedSmem.cap,0x4
